	.target	sm_90a

	.elftype	@"ET_EXEC"


//--------------------- .note.nv.tkinfo           --------------------------
	.section	.note.nv.tkinfo,"",@"SHT_NOTE"
	.sectionflags	@"SHF_NOTE_NV_TKINFO"
	.tkinfo
        /*0018*/ 	.word	0x00000002
        /*0030*/ 	.string	""
        /*0030*/ 	.string	"ptxas"
        /*0030*/ 	.string	"Cuda compilation tools, release 13.0, V13.0.88"
        /*0030*/ 	.string	"Build cuda_13.0.r13.0/compiler.36424714_0"
        /*0030*/ 	.string	"-arch sm_90a -m 64 "



//--------------------- .note.nv.cuinfo           --------------------------
	.section	.note.nv.cuinfo,"",@"SHT_NOTE"
	.sectionflags	@"SHF_NOTE_NV_CUINFO"
        /*0018*/ 	.short	0x0002
        /*001a*/ 	.short	0x005a
        /*001c*/ 	.short	0x0082
	.zero		2


//--------------------- .nv.info                  --------------------------
	.section	.nv.info,"",@"SHT_CUDA_INFO"
	.align	4


	//----- nvinfo : EIATTR_REGCOUNT
	.align		4
        /*0000*/ 	.byte	0x04, 0x2f
        /*0002*/ 	.short	(.L_15 - .L_14)
	.align		4
.L_14:
        /*0004*/ 	.word	index@(_ZN7cutlass13device_kernelINS_4gemm6kernel13GemmUniversalIN4cute5tupleIJiiiiEEENS1_10collective13CollectiveMmaINS1_34MainloopSm90TmaGmmaWarpSpecializedILi2ENS5_IJNS4_1CILi1EEESB_SB_EEENS1_32KernelTmaWarpSpecializedPingpongEEENS5_IJNSA_ILi64EEENSA_ILi128EEENSA_ILi32EEEEEENS_6half_tENS5_IJlSB_lEEESJ_SK_NS4_8TiledMMAINS4_8MMA_AtomIJNS4_4SM904GMMA26MMA_64x128x16_F32F16F16_SSILNSO_5MajorE0ELSQ_0ELNSO_7ScaleInE1ELSR_1EEEEEENS4_6LayoutISC_NS5_IJNSA_ILi0EEESV_SV_EEEEENS5_IJNS4_10UnderscoreESY_SY_EEEEENS4_13SM90_TMA_LOADENS4_14ComposedLayoutINS4_7SwizzleILi2ELi4ELi3EEENS4_18smem_ptr_flag_bitsILi16EEENSU_INS5_IJNSA_ILi8EEESH_EEENS5_IJSH_SB_EEEEEEEvNS4_8identityES11_S1B_vS1C_EENS_8epilogue10collective6detail29Sm90TmaWarpSpecializedAdapterINS1F_15DefaultEpilogueISJ_SK_SK_NS1E_6thread17LinearCombinationISJ_Li1EffLNS1J_9ScaleType4KindE0ELNS_15FloatRoundStyleE2ESJ_EENS1_15EpilogueDefaultEEEEEvvEEEEvNT_6ParamsE)
        /*0008*/ 	.word	0x000000a8


	//----- nvinfo : EIATTR_FRAME_SIZE
	.align		4
.L_15:
        /*000c*/ 	.byte	0x04, 0x11
        /*000e*/ 	.short	(.L_17 - .L_16)
	.align		4
.L_16:
        /*0010*/ 	.word	index@(_ZN7cutlass13device_kernelINS_4gemm6kernel13GemmUniversalIN4cute5tupleIJiiiiEEENS1_10collective13CollectiveMmaINS1_34MainloopSm90TmaGmmaWarpSpecializedILi2ENS5_IJNS4_1CILi1EEESB_SB_EEENS1_32KernelTmaWarpSpecializedPingpongEEENS5_IJNSA_ILi64EEENSA_ILi128EEENSA_ILi32EEEEEENS_6half_tENS5_IJlSB_lEEESJ_SK_NS4_8TiledMMAINS4_8MMA_AtomIJNS4_4SM904GMMA26MMA_64x128x16_F32F16F16_SSILNSO_5MajorE0ELSQ_0ELNSO_7ScaleInE1ELSR_1EEEEEENS4_6LayoutISC_NS5_IJNSA_ILi0EEESV_SV_EEEEENS5_IJNS4_10UnderscoreESY_SY_EEEEENS4_13SM90_TMA_LOADENS4_14ComposedLayoutINS4_7SwizzleILi2ELi4ELi3EEENS4_18smem_ptr_flag_bitsILi16EEENSU_INS5_IJNSA_ILi8EEESH_EEENS5_IJSH_SB_EEEEEEEvNS4_8identityES11_S1B_vS1C_EENS_8epilogue10collective6detail29Sm90TmaWarpSpecializedAdapterINS1F_15DefaultEpilogueISJ_SK_SK_NS1E_6thread17LinearCombinationISJ_Li1EffLNS1J_9ScaleType4KindE0ELNS_15FloatRoundStyleE2ESJ_EENS1_15EpilogueDefaultEEEEEvvEEEEvNT_6ParamsE)
        /*0014*/ 	.word	0x00000000


	//----- nvinfo : EIATTR_MIN_STACK_SIZE
	.align		4
.L_17:
        /*0018*/ 	.byte	0x04, 0x12
        /*001a*/ 	.short	(.L_19 - .L_18)
	.align		4
.L_18:
        /*001c*/ 	.word	index@(_ZN7cutlass13device_kernelINS_4gemm6kernel13GemmUniversalIN4cute5tupleIJiiiiEEENS1_10collective13CollectiveMmaINS1_34MainloopSm90TmaGmmaWarpSpecializedILi2ENS5_IJNS4_1CILi1EEESB_SB_EEENS1_32KernelTmaWarpSpecializedPingpongEEENS5_IJNSA_ILi64EEENSA_ILi128EEENSA_ILi32EEEEEENS_6half_tENS5_IJlSB_lEEESJ_SK_NS4_8TiledMMAINS4_8MMA_AtomIJNS4_4SM904GMMA26MMA_64x128x16_F32F16F16_SSILNSO_5MajorE0ELSQ_0ELNSO_7ScaleInE1ELSR_1EEEEEENS4_6LayoutISC_NS5_IJNSA_ILi0EEESV_SV_EEEEENS5_IJNS4_10UnderscoreESY_SY_EEEEENS4_13SM90_TMA_LOADENS4_14ComposedLayoutINS4_7SwizzleILi2ELi4ELi3EEENS4_18smem_ptr_flag_bitsILi16EEENSU_INS5_IJNSA_ILi8EEESH_EEENS5_IJSH_SB_EEEEEEEvNS4_8identityES11_S1B_vS1C_EENS_8epilogue10collective6detail29Sm90TmaWarpSpecializedAdapterINS1F_15DefaultEpilogueISJ_SK_SK_NS1E_6thread17LinearCombinationISJ_Li1EffLNS1J_9ScaleType4KindE0ELNS_15FloatRoundStyleE2ESJ_EENS1_15EpilogueDefaultEEEEEvvEEEEvNT_6ParamsE)
        /*0020*/ 	.word	0x00000000
.L_19:


//--------------------- .nv.compat                --------------------------
	.section	.nv.compat,"",@"SHT_CUDA_COMPAT_INFO"
	.align	4
        /*0000*/ 	.byte	0x02, 0x09, 0x01, 0x00, 0x02, 0x02, 0x04, 0x00, 0x02, 0x05, 0x05, 0x00, 0x03, 0x07, 0x01, 0x01
        /*0010*/ 	.byte	0x02, 0x03, 0x01, 0x00, 0x02, 0x06, 0x01, 0x00, 0x04, 0x0b, 0x08, 0x00, 0x00, 0x00, 0x00, 0x00
        /*0020*/ 	.byte	0x00, 0x00, 0x00, 0x00


//--------------------- .nv.info._ZN7cutlass13device_kernelINS_4gemm6kernel13GemmUniversalIN4cute5tupleIJiiiiEEENS1_10collective13CollectiveMmaINS1_34MainloopSm90TmaGmmaWarpSpecializedILi2ENS5_IJNS4_1CILi1EEESB_SB_EEENS1_32KernelTmaWarpSpecializedPingpongEEENS5_IJNSA_ILi64EEENSA_ILi128EEENSA_ILi32EEEEEENS_6half_tENS5_IJlSB_lEEESJ_SK_NS4_8TiledMMAINS4_8MMA_AtomIJNS4_4SM904GMMA26MMA_64x128x16_F32F16F16_SSILNSO_5MajorE0ELSQ_0ELNSO_7ScaleInE1ELSR_1EEEEEENS4_6LayoutISC_NS5_IJNSA_ILi0EEESV_SV_EEEEENS5_IJNS4_10UnderscoreESY_SY_EEEEENS4_13SM90_TMA_LOADENS4_14ComposedLayoutINS4_7SwizzleILi2ELi4ELi3EEENS4_18smem_ptr_flag_bitsILi16EEENSU_INS5_IJNSA_ILi8EEESH_EEENS5_IJSH_SB_EEEEEEEvNS4_8identityES11_S1B_vS1C_EENS_8epilogue10collective6detail29Sm90TmaWarpSpecializedAdapterINS1F_15DefaultEpilogueISJ_SK_SK_NS1E_6thread17LinearCombinationISJ_Li1EffLNS1J_9ScaleType4KindE0ELNS_15FloatRoundStyleE2ESJ_EENS1_15EpilogueDefaultEEEEEvvEEEEvNT_6ParamsE --------------------------
	.section	.nv.info._ZN7cutlass13device_kernelINS_4gemm6kernel13GemmUniversalIN4cute5tupleIJiiiiEEENS1_10collective13CollectiveMmaINS1_34MainloopSm90TmaGmmaWarpSpecializedILi2ENS5_IJNS4_1CILi1EEESB_SB_EEENS1_32KernelTmaWarpSpecializedPingpongEEENS5_IJNSA_ILi64EEENSA_ILi128EEENSA_ILi32EEEEEENS_6half_tENS5_IJlSB_lEEESJ_SK_NS4_8TiledMMAINS4_8MMA_AtomIJNS4_4SM904GMMA26MMA_64x128x16_F32F16F16_SSILNSO_5MajorE0ELSQ_0ELNSO_7ScaleInE1ELSR_1EEEEEENS4_6LayoutISC_NS5_IJNSA_ILi0EEESV_SV_EEEEENS5_IJNS4_10UnderscoreESY_SY_EEEEENS4_13SM90_TMA_LOADENS4_14ComposedLayoutINS4_7SwizzleILi2ELi4ELi3EEENS4_18smem_ptr_flag_bitsILi16EEENSU_INS5_IJNSA_ILi8EEESH_EEENS5_IJSH_SB_EEEEEEEvNS4_8identityES11_S1B_vS1C_EENS_8epilogue10collective6detail29Sm90TmaWarpSpecializedAdapterINS1F_15DefaultEpilogueISJ_SK_SK_NS1E_6thread17LinearCombinationISJ_Li1EffLNS1J_9ScaleType4KindE0ELNS_15FloatRoundStyleE2ESJ_EENS1_15EpilogueDefaultEEEEEvvEEEEvNT_6ParamsE,"",@"SHT_CUDA_INFO"
	.sectionflags	@""
	.align	4


	//----- nvinfo : EIATTR_CUDA_API_VERSION
	.align		4
        /*0000*/ 	.byte	0x04, 0x37
        /*0002*/ 	.short	(.L_21 - .L_20)
.L_20:
        /*0004*/ 	.word	0x00000082


	//----- nvinfo : EIATTR_KPARAM_INFO
	.align		4
.L_21:
        /*0008*/ 	.byte	0x04, 0x17
        /*000a*/ 	.short	(.L_23 - .L_22)
.L_22:
        /*000c*/ 	.word	0x00000000
        /*0010*/ 	.short	0x0000
        /*0012*/ 	.short	0x0070
        /*0014*/ 	.byte	0x00, 0xf0, 0x01, 0x10


	//----- nvinfo : EIATTR_SPARSE_MMA_MASK
	.align		4
.L_23:
        /*0018*/ 	.byte	0x03, 0x50
        /*001a*/ 	.short	0x0000


	//----- nvinfo : EIATTR_MAXREG_COUNT
	.align		4
        /*001c*/ 	.byte	0x03, 0x1b
        /*001e*/ 	.short	0x00a8


	//----- nvinfo : EIATTR_NUM_BARRIERS
	.align		4
        /*0020*/ 	.byte	0x02, 0x4c
        /*0022*/ 	.byte	0x01
	.zero		1


	//----- nvinfo : EIATTR_EXTERNS
	.align		4
        /*0024*/ 	.byte	0x04, 0x0f
        /*0026*/ 	.short	(.L_25 - .L_24)


	//   ....[0]....
	.align		4
.L_24:
        /*0028*/ 	.word	index@(__assertfail)


	//----- nvinfo : EIATTR_MERCURY_ISA_VERSION
	.align		4
.L_25:
        /*002c*/ 	.byte	0x03, 0x5f
        /*002e*/ 	.short	0x0101


	//----- nvinfo : EIATTR_INT_WARP_WIDE_INSTR_OFFSETS
	.align		4
        /*0030*/ 	.byte	0x04, 0x31
        /*0032*/ 	.short	(.L_27 - .L_26)


	//   ....[0]....
.L_26:
        /*0034*/ 	.word	0x00000430


	//   ....[1]....
        /*0038*/ 	.word	0x00000450


	//   ....[2]....
        /*003c*/ 	.word	0x000004d0


	//   ....[3]....
        /*0040*/ 	.word	0x000004e0


	//   ....[4]....
        /*0044*/ 	.word	0x000004f0


	//   ....[5]....
        /*0048*/ 	.word	0x00000510


	//   ....[6]....
        /*004c*/ 	.word	0x00000570


	//   ....[7]....
        /*0050*/ 	.word	0x00000590


	//----- nvinfo : EIATTR_COOP_GROUP_MASK_REGIDS
	.align		4
.L_27:
        /*0054*/ 	.byte	0x04, 0x29
        /*0056*/ 	.short	(.L_29 - .L_28)


	//   ....[0]....
.L_28:
        /*0058*/ 	.word	0xffffffff


	//   ....[1]....
        /*005c*/ 	.word	0xffffffff


	//   ....[2]....
        /*0060*/ 	.word	0xffffffff


	//   ....[3]....
        /*0064*/ 	.word	0xffffffff


	//   ....[4]....
        /*0068*/ 	.word	0xffffffff


	//   ....[5]....
        /*006c*/ 	.word	0xffffffff


	//----- nvinfo : EIATTR_COOP_GROUP_INSTR_OFFSETS
	.align		4
.L_29:
        /*0070*/ 	.byte	0x04, 0x28
        /*0072*/ 	.short	(.L_31 - .L_30)


	//   ....[0]....
.L_30:
        /*0074*/ 	.word	0x00000050


	//   ....[1]....
        /*0078*/ 	.word	0x00000080


	//   ....[2]....
        /*007c*/ 	.word	0x00000180


	//   ....[3]....
        /*0080*/ 	.word	0x00000350


	//   ....[4]....
        /*0084*/ 	.word	0x00000390


	//   ....[5]....
        /*0088*/ 	.word	0x000003d0


	//----- nvinfo : EIATTR_REG_RECONFIG
	.align		4
.L_31:
        /*008c*/ 	.byte	0x01, 0x54
	.zero		2


	//----- nvinfo : EIATTR_SYSCALL_OFFSETS
	.align		4
        /*0090*/ 	.byte	0x04, 0x46
        /*0092*/ 	.short	(.L_33 - .L_32)


	//   ....[0]....
.L_32:
        /*0094*/ 	.word	0x000016d0


	//----- nvinfo : EIATTR_MBARRIER_INSTR_OFFSETS
	.align		4
.L_33:
        /*0098*/ 	.byte	0x04, 0x39
        /*009a*/ 	.short	(.L_35 - .L_34)


	//   ....[0]....
.L_34:
        /*009c*/ 	.word	0x00000300
        /*00a0*/ 	.word	0x000000ff
        /*00a4*/ 	.word	0x00000000
        /*00a8*/ 	.short	0x0100
        /*00aa*/ 	.byte	0x09
	.zero		1


	//   ....[1]....
        /*00ac*/ 	.word	0x00000310
        /*00b0*/ 	.word	0x000000ff
        /*00b4*/ 	.word	0x00000010
        /*00b8*/ 	.short	0x0100
        /*00ba*/ 	.byte	0x09
	.zero		1


	//   ....[2]....
        /*00bc*/ 	.word	0x00000320
        /*00c0*/ 	.word	0x000000ff
        /*00c4*/ 	.word	0x00000008
        /*00c8*/ 	.short	0x0100
        /*00ca*/ 	.byte	0x09
	.zero		1


	//   ....[3]....
        /*00cc*/ 	.word	0x00000330
        /*00d0*/ 	.word	0x000000ff
        /*00d4*/ 	.word	0x00000018
        /*00d8*/ 	.short	0x0100
        /*00da*/ 	.byte	0x09
	.zero		1


	//   ....[4]....
        /*00dc*/ 	.word	0x000005b0
        /*00e0*/ 	.word	0x000000ff
        /*00e4*/ 	.word	0x00000050
        /*00e8*/ 	.short	0x0100
        /*00ea*/ 	.byte	0x09
	.zero		1


	//   ....[5]....
        /*00ec*/ 	.word	0x000005c0
        /*00f0*/ 	.word	0x000000ff
        /*00f4*/ 	.word	0x00000058
        /*00f8*/ 	.short	0x0100
        /*00fa*/ 	.byte	0x09
	.zero		1


	//   ....[6]....
        /*00fc*/ 	.word	0x00000600
        /*0100*/ 	.word	0x000000ff
        /*0104*/ 	.word	0x00000030
        /*0108*/ 	.short	0x0100
        /*010a*/ 	.byte	0x0a
	.zero		1


	//   ....[7]....
        /*010c*/ 	.word	0x00000620
        /*0110*/ 	.word	0x000000ff
        /*0114*/ 	.word	0x00000038
        /*0118*/ 	.short	0x0100
        /*011a*/ 	.byte	0x0a
	.zero		1


	//   ....[8]....
        /*011c*/ 	.word	0x00000630
        /*0120*/ 	.word	0x000000ff
        /*0124*/ 	.word	0x00000040
        /*0128*/ 	.short	0x0100
        /*012a*/ 	.byte	0x0a
	.zero		1


	//   ....[9]....
        /*012c*/ 	.word	0x00000640
        /*0130*/ 	.word	0x000000ff
        /*0134*/ 	.word	0x00000048
        /*0138*/ 	.short	0x0100
        /*013a*/ 	.byte	0x0a
	.zero		1


	//   ....[10]....
        /*013c*/ 	.word	0x000015b0
        /*0140*/ 	.word	0x0000005b
        /*0144*/ 	.word	0x00000000
        /*0148*/ 	.short	0x010a
        /*014a*/ 	.byte	0x2b
	.zero		1


	//   ....[11]....
        /*014c*/ 	.word	0x00001760
        /*0150*/ 	.word	0x00000003
        /*0154*/ 	.word	0x00000000
        /*0158*/ 	.short	0x010a
        /*015a*/ 	.byte	0x3f
	.zero		1


	//   ....[12]....
        /*015c*/ 	.word	0x000017a0
        /*0160*/ 	.word	0x00000003
        /*0164*/ 	.word	0x00000000
        /*0168*/ 	.short	0x010a
        /*016a*/ 	.byte	0x3f
	.zero		1


	//   ....[13]....
        /*016c*/ 	.word	0x000019a0
        /*0170*/ 	.word	0x000000ff
        /*0174*/ 	.word	0x00000000
        /*0178*/ 	.short	0x010a
        /*017a*/ 	.byte	0x04
	.zero		1


	//   ....[14]....
        /*017c*/ 	.word	0x000019e0
        /*0180*/ 	.word	0x000000ff
        /*0184*/ 	.word	0x00000000
        /*0188*/ 	.short	0x010a
        /*018a*/ 	.byte	0x04
	.zero		1


	//   ....[15]....
        /*018c*/ 	.word	0x00001b50
        /*0190*/ 	.word	0x000000ff
        /*0194*/ 	.word	0x00000000
        /*0198*/ 	.short	0x0101
        /*019a*/ 	.byte	0x04
	.zero		1


	//   ....[16]....
        /*019c*/ 	.word	0x00001c40
        /*01a0*/ 	.word	0x0000005c
        /*01a4*/ 	.word	0x00000000
        /*01a8*/ 	.short	0x0101
        /*01aa*/ 	.byte	0x2c
	.zero		1


	//   ....[17]....
        /*01ac*/ 	.word	0x00001d10
        /*01b0*/ 	.word	0x000000ff
        /*01b4*/ 	.word	0x00000000
        /*01b8*/ 	.short	0x0101
        /*01ba*/ 	.byte	0x04
	.zero		1


	//   ....[18]....
        /*01bc*/ 	.word	0x00001dc0
        /*01c0*/ 	.word	0x0000005b
        /*01c4*/ 	.word	0x00000010
        /*01c8*/ 	.short	0x010a
        /*01ca*/ 	.byte	0x2b
	.zero		1


	//   ....[19]....
        /*01cc*/ 	.word	0x00006080
        /*01d0*/ 	.word	0x0000005e
        /*01d4*/ 	.word	0x00000000
        /*01d8*/ 	.short	0x0101
        /*01da*/ 	.byte	0x2c
	.zero		1


	//   ....[20]....
        /*01dc*/ 	.word	0x00006a60
        /*01e0*/ 	.word	0x00000007
        /*01e4*/ 	.word	0x00000010
        /*01e8*/ 	.short	0x010a
        /*01ea*/ 	.byte	0x3f
	.zero		1


	//   ....[21]....
        /*01ec*/ 	.word	0x00006e00
        /*01f0*/ 	.word	0x00000003
        /*01f4*/ 	.word	0x00000058
        /*01f8*/ 	.short	0x0101
        /*01fa*/ 	.byte	0x3f
	.zero		1


	//   ....[22]....
        /*01fc*/ 	.word	0x00007570
        /*0200*/ 	.word	0x00000007
        /*0204*/ 	.word	0x00000000
        /*0208*/ 	.short	0x010a
        /*020a*/ 	.byte	0x3f
	.zero		1


	//   ....[23]....
        /*020c*/ 	.word	0x000075f0
        /*0210*/ 	.word	0x00000003
        /*0214*/ 	.word	0x00000000
        /*0218*/ 	.short	0x010a
        /*021a*/ 	.byte	0x3f
	.zero		1


	//   ....[24]....
        /*021c*/ 	.word	0x00007650
        /*0220*/ 	.word	0x0000005d
        /*0224*/ 	.word	0x00000000
        /*0228*/ 	.short	0x010a
        /*022a*/ 	.byte	0x3f
	.zero		1


	//   ....[25]....
        /*022c*/ 	.word	0x000076a0
        /*0230*/ 	.word	0x00000003
        /*0234*/ 	.word	0x00000000
        /*0238*/ 	.short	0x010a
        /*023a*/ 	.byte	0x3f
	.zero		1


	//   ....[26]....
        /*023c*/ 	.word	0x00007700
        /*0240*/ 	.word	0x00000004
        /*0244*/ 	.word	0x00000000
        /*0248*/ 	.short	0x010a
        /*024a*/ 	.byte	0x3f
	.zero		1


	//   ....[27]....
        /*024c*/ 	.word	0x00007750
        /*0250*/ 	.word	0x0000005d
        /*0254*/ 	.word	0x00000010
        /*0258*/ 	.short	0x010a
        /*025a*/ 	.byte	0x3f
	.zero		1


	//   ....[28]....
        /*025c*/ 	.word	0x00007820
        /*0260*/ 	.word	0x00000007
        /*0264*/ 	.word	0x00000010
        /*0268*/ 	.short	0x010a
        /*026a*/ 	.byte	0x3f
	.zero		1


	//   ....[29]....
        /*026c*/ 	.word	0x000078f0
        /*0270*/ 	.word	0x00000007
        /*0274*/ 	.word	0x00000000
        /*0278*/ 	.short	0x010a
        /*027a*/ 	.byte	0x3f
	.zero		1


	//----- nvinfo : EIATTR_NUM_MBARRIERS
	.align		4
.L_35:
        /*027c*/ 	.byte	0x03, 0x38
        /*027e*/ 	.short	0x000a


	//----- nvinfo : EIATTR_EXIT_INSTR_OFFSETS
	.align		4
        /*0280*/ 	.byte	0x04, 0x1c
        /*0282*/ 	.short	(.L_37 - .L_36)


	//   ....[0]....
.L_36:
        /*0284*/ 	.word	0x00001200


	//   ....[1]....
        /*0288*/ 	.word	0x00001260


	//   ....[2]....
        /*028c*/ 	.word	0x00006790


	//   ....[3]....
        /*0290*/ 	.word	0x000067c0


	//   ....[4]....
        /*0294*/ 	.word	0x00007640


	//----- nvinfo : EIATTR_MAX_THREADS
	.align		4
.L_37:
        /*0298*/ 	.byte	0x04, 0x05
        /*029a*/ 	.short	(.L_39 - .L_38)
.L_38:
        /*029c*/ 	.word	0x00000180
        /*02a0*/ 	.word	0x00000001
        /*02a4*/ 	.word	0x00000001


	//----- nvinfo : EIATTR_CRS_STACK_SIZE
	.align		4
.L_39:
        /*02a8*/ 	.byte	0x04, 0x1e
        /*02aa*/ 	.short	(.L_41 - .L_40)
.L_40:
        /*02ac*/ 	.word	0x00000000


	//----- nvinfo : EIATTR_CBANK_PARAM_SIZE
	.align		4
.L_41:
        /*02b0*/ 	.byte	0x03, 0x19
        /*02b2*/ 	.short	0x0470


	//----- nvinfo : EIATTR_PARAM_CBANK
	.align		4
        /*02b4*/ 	.byte	0x04, 0x0a
        /*02b6*/ 	.short	(.L_43 - .L_42)
	.align		4
.L_42:
        /*02b8*/ 	.word	index@(.nv.constant0._ZN7cutlass13device_kernelINS_4gemm6kernel13GemmUniversalIN4cute5tupleIJiiiiEEENS1_10collective13CollectiveMmaINS1_34MainloopSm90TmaGmmaWarpSpecializedILi2ENS5_IJNS4_1CILi1EEESB_SB_EEENS1_32KernelTmaWarpSpecializedPingpongEEENS5_IJNSA_ILi64EEENSA_ILi128EEENSA_ILi32EEEEEENS_6half_tENS5_IJlSB_lEEESJ_SK_NS4_8TiledMMAINS4_8MMA_AtomIJNS4_4SM904GMMA26MMA_64x128x16_F32F16F16_SSILNSO_5MajorE0ELSQ_0ELNSO_7ScaleInE1ELSR_1EEEEEENS4_6LayoutISC_NS5_IJNSA_ILi0EEESV_SV_EEEEENS5_IJNS4_10UnderscoreESY_SY_EEEEENS4_13SM90_TMA_LOADENS4_14ComposedLayoutINS4_7SwizzleILi2ELi4ELi3EEENS4_18smem_ptr_flag_bitsILi16EEENSU_INS5_IJNSA_ILi8EEESH_EEENS5_IJSH_SB_EEEEEEEvNS4_8identityES11_S1B_vS1C_EENS_8epilogue10collective6detail29Sm90TmaWarpSpecializedAdapterINS1F_15DefaultEpilogueISJ_SK_SK_NS1E_6thread17LinearCombinationISJ_Li1EffLNS1J_9ScaleType4KindE0ELNS_15FloatRoundStyleE2ESJ_EENS1_15EpilogueDefaultEEEEEvvEEEEvNT_6ParamsE)
        /*02bc*/ 	.short	0x0210
        /*02be*/ 	.short	0x0470


	//----- nvinfo : EIATTR_SW_WAR
	.align		4
.L_43:
        /*02c0*/ 	.byte	0x04, 0x36
        /*02c2*/ 	.short	(.L_45 - .L_44)
.L_44:
        /*02c4*/ 	.word	0x00000008
.L_45:


//--------------------- .nv.callgraph             --------------------------
	.section	.nv.callgraph,"",@"SHT_CUDA_CALLGRAPH"
	.align	4
	.sectionentsize	8
	.align		4
        /*0000*/ 	.word	0x00000000
	.align		4
        /*0004*/ 	.word	0xffffffff
	.align		4
        /*0008*/ 	.word	index@(_ZN7cutlass13device_kernelINS_4gemm6kernel13GemmUniversalIN4cute5tupleIJiiiiEEENS1_10collective13CollectiveMmaINS1_34MainloopSm90TmaGmmaWarpSpecializedILi2ENS5_IJNS4_1CILi1EEESB_SB_EEENS1_32KernelTmaWarpSpecializedPingpongEEENS5_IJNSA_ILi64EEENSA_ILi128EEENSA_ILi32EEEEEENS_6half_tENS5_IJlSB_lEEESJ_SK_NS4_8TiledMMAINS4_8MMA_AtomIJNS4_4SM904GMMA26MMA_64x128x16_F32F16F16_SSILNSO_5MajorE0ELSQ_0ELNSO_7ScaleInE1ELSR_1EEEEEENS4_6LayoutISC_NS5_IJNSA_ILi0EEESV_SV_EEEEENS5_IJNS4_10UnderscoreESY_SY_EEEEENS4_13SM90_TMA_LOADENS4_14ComposedLayoutINS4_7SwizzleILi2ELi4ELi3EEENS4_18smem_ptr_flag_bitsILi16EEENSU_INS5_IJNSA_ILi8EEESH_EEENS5_IJSH_SB_EEEEEEEvNS4_8identityES11_S1B_vS1C_EENS_8epilogue10collective6detail29Sm90TmaWarpSpecializedAdapterINS1F_15DefaultEpilogueISJ_SK_SK_NS1E_6thread17LinearCombinationISJ_Li1EffLNS1J_9ScaleType4KindE0ELNS_15FloatRoundStyleE2ESJ_EENS1_15EpilogueDefaultEEEEEvvEEEEvNT_6ParamsE)
	.align		4
        /*000c*/ 	.word	index@(__assertfail)
	.align		4
        /*0010*/ 	.word	0x00000000
	.align		4
        /*0014*/ 	.word	0xfffffffe
	.align		4
        /*0018*/ 	.word	0x00000000
	.align		4
        /*001c*/ 	.word	0xfffffffd
	.align		4
        /*0020*/ 	.word	0x00000000
	.align		4
        /*0024*/ 	.word	0xfffffffc


//--------------------- .nv.constant4             --------------------------
	.section	.nv.constant4,"a",@progbits
	.align	8
	.align		8
.nv.constant4:
        /*0000*/ 	.dword	__assertfail
	.align		8
        /*0008*/ 	.dword	__unnamed_1
	.align		8
        /*0010*/ 	.dword	_ZN40_INTERNAL_cf8e97e2_4_k_cu_6ef25146_231114cuda3std3__45__cpo5beginE
	.align		8
        /*0018*/ 	.dword	_ZN40_INTERNAL_cf8e97e2_4_k_cu_6ef25146_231114cuda3std3__45__cpo3endE
	.align		8
        /*0020*/ 	.dword	_ZN40_INTERNAL_cf8e97e2_4_k_cu_6ef25146_231114cuda3std3__45__cpo6cbeginE
	.align		8
        /*0028*/ 	.dword	_ZN40_INTERNAL_cf8e97e2_4_k_cu_6ef25146_231114cuda3std3__45__cpo4cendE
	.align		8
        /*0030*/ 	.dword	_ZN40_INTERNAL_cf8e97e2_4_k_cu_6ef25146_231114cuda3std3__442_GLOBAL__N__cf8e97e2_4_k_cu_6ef25146_231116ignoreE
	.align		8
        /*0038*/ 	.dword	_ZN40_INTERNAL_cf8e97e2_4_k_cu_6ef25146_231114cuda3std3__419piecewise_constructE
	.align		8
        /*0040*/ 	.dword	_ZN40_INTERNAL_cf8e97e2_4_k_cu_6ef25146_231114cuda3std3__48in_placeE
	.align		8
        /*0048*/ 	.dword	_ZN40_INTERNAL_cf8e97e2_4_k_cu_6ef25146_231114cuda3std6ranges3__45__cpo4swapE
	.align		8
        /*0050*/ 	.dword	_ZN40_INTERNAL_cf8e97e2_4_k_cu_6ef25146_231114cuda3std6ranges3__45__cpo9iter_moveE
	.align		8
        /*0058*/ 	.dword	_ZN40_INTERNAL_cf8e97e2_4_k_cu_6ef25146_231114cute7productE
	.align		8
        /*0060*/ 	.dword	_ZN40_INTERNAL_cf8e97e2_4_k_cu_6ef25146_231114cute1_E
	.align		8
        /*0068*/ 	.dword	$str$22
	.align		8
        /*0070*/ 	.dword	$str$23


//--------------------- .text._ZN7cutlass13device_kernelINS_4gemm6kernel13GemmUniversalIN4cute5tupleIJiiiiEEENS1_10collective13CollectiveMmaINS1_34MainloopSm90TmaGmmaWarpSpecializedILi2ENS5_IJNS4_1CILi1EEESB_SB_EEENS1_32KernelTmaWarpSpecializedPingpongEEENS5_IJNSA_ILi64EEENSA_ILi128EEENSA_ILi32EEEEEENS_6half_tENS5_IJlSB_lEEESJ_SK_NS4_8TiledMMAINS4_8MMA_AtomIJNS4_4SM904GMMA26MMA_64x128x16_F32F16F16_SSILNSO_5MajorE0ELSQ_0ELNSO_7ScaleInE1ELSR_1EEEEEENS4_6LayoutISC_NS5_IJNSA_ILi0EEESV_SV_EEEEENS5_IJNS4_10UnderscoreESY_SY_EEEEENS4_13SM90_TMA_LOADENS4_14ComposedLayoutINS4_7SwizzleILi2ELi4ELi3EEENS4_18smem_ptr_flag_bitsILi16EEENSU_INS5_IJNSA_ILi8EEESH_EEENS5_IJSH_SB_EEEEEEEvNS4_8identityES11_S1B_vS1C_EENS_8epilogue10collective6detail29Sm90TmaWarpSpecializedAdapterINS1F_15DefaultEpilogueISJ_SK_SK_NS1E_6thread17LinearCombinationISJ_Li1EffLNS1J_9ScaleType4KindE0ELNS_15FloatRoundStyleE2ESJ_EENS1_15EpilogueDefaultEEEEEvvEEEEvNT_6ParamsE --------------------------
	.section	.text._ZN7cutlass13device_kernelINS_4gemm6kernel13GemmUniversalIN4cute5tupleIJiiiiEEENS1_10collective13CollectiveMmaINS1_34MainloopSm90TmaGmmaWarpSpecializedILi2ENS5_IJNS4_1CILi1EEESB_SB_EEENS1_32KernelTmaWarpSpecializedPingpongEEENS5_IJNSA_ILi64EEENSA_ILi128EEENSA_ILi32EEEEEENS_6half_tENS5_IJlSB_lEEESJ_SK_NS4_8TiledMMAINS4_8MMA_AtomIJNS4_4SM904GMMA26MMA_64x128x16_F32F16F16_SSILNSO_5MajorE0ELSQ_0ELNSO_7ScaleInE1ELSR_1EEEEEENS4_6LayoutISC_NS5_IJNSA_ILi0EEESV_SV_EEEEENS5_IJNS4_10UnderscoreESY_SY_EEEEENS4_13SM90_TMA_LOADENS4_14ComposedLayoutINS4_7SwizzleILi2ELi4ELi3EEENS4_18smem_ptr_flag_bitsILi16EEENSU_INS5_IJNSA_ILi8EEESH_EEENS5_IJSH_SB_EEEEEEEvNS4_8identityES11_S1B_vS1C_EENS_8epilogue10collective6detail29Sm90TmaWarpSpecializedAdapterINS1F_15DefaultEpilogueISJ_SK_SK_NS1E_6thread17LinearCombinationISJ_Li1EffLNS1J_9ScaleType4KindE0ELNS_15FloatRoundStyleE2ESJ_EENS1_15EpilogueDefaultEEEEEvvEEEEvNT_6ParamsE,"ax",@progbits
	.align	128
.text._ZN7cutlass13device_kernelINS_4gemm6kernel13GemmUniversalIN4cute5tupleIJiiiiEEENS1_10collective13CollectiveMmaINS1_34MainloopSm90TmaGmmaWarpSpecializedILi2ENS5_IJNS4_1CILi1EEESB_SB_EEENS1_32KernelTmaWarpSpecializedPingpongEEENS5_IJNSA_ILi64EEENSA_ILi128EEENSA_ILi32EEEEEENS_6half_tENS5_IJlSB_lEEESJ_SK_NS4_8TiledMMAINS4_8MMA_AtomIJNS4_4SM904GMMA26MMA_64x128x16_F32F16F16_SSILNSO_5MajorE0ELSQ_0ELNSO_7ScaleInE1ELSR_1EEEEEENS4_6LayoutISC_NS5_IJNSA_ILi0EEESV_SV_EEEEENS5_IJNS4_10UnderscoreESY_SY_EEEEENS4_13SM90_TMA_LOADENS4_14ComposedLayoutINS4_7SwizzleILi2ELi4ELi3EEENS4_18smem_ptr_flag_bitsILi16EEENSU_INS5_IJNSA_ILi8EEESH_EEENS5_IJSH_SB_EEEEEEEvNS4_8identityES11_S1B_vS1C_EENS_8epilogue10collective6detail29Sm90TmaWarpSpecializedAdapterINS1F_15DefaultEpilogueISJ_SK_SK_NS1E_6thread17LinearCombinationISJ_Li1EffLNS1J_9ScaleType4KindE0ELNS_15FloatRoundStyleE2ESJ_EENS1_15EpilogueDefaultEEEEEvvEEEEvNT_6ParamsE:
        .type           _ZN7cutlass13device_kernelINS_4gemm6kernel13GemmUniversalIN4cute5tupleIJiiiiEEENS1_10collective13CollectiveMmaINS1_34MainloopSm90TmaGmmaWarpSpecializedILi2ENS5_IJNS4_1CILi1EEESB_SB_EEENS1_32KernelTmaWarpSpecializedPingpongEEENS5_IJNSA_ILi64EEENSA_ILi128EEENSA_ILi32EEEEEENS_6half_tENS5_IJlSB_lEEESJ_SK_NS4_8TiledMMAINS4_8MMA_AtomIJNS4_4SM904GMMA26MMA_64x128x16_F32F16F16_SSILNSO_5MajorE0ELSQ_0ELNSO_7ScaleInE1ELSR_1EEEEEENS4_6LayoutISC_NS5_IJNSA_ILi0EEESV_SV_EEEEENS5_IJNS4_10UnderscoreESY_SY_EEEEENS4_13SM90_TMA_LOADENS4_14ComposedLayoutINS4_7SwizzleILi2ELi4ELi3EEENS4_18smem_ptr_flag_bitsILi16EEENSU_INS5_IJNSA_ILi8EEESH_EEENS5_IJSH_SB_EEEEEEEvNS4_8identityES11_S1B_vS1C_EENS_8epilogue10collective6detail29Sm90TmaWarpSpecializedAdapterINS1F_15DefaultEpilogueISJ_SK_SK_NS1E_6thread17LinearCombinationISJ_Li1EffLNS1J_9ScaleType4KindE0ELNS_15FloatRoundStyleE2ESJ_EENS1_15EpilogueDefaultEEEEEvvEEEEvNT_6ParamsE,@function
        .size           _ZN7cutlass13device_kernelINS_4gemm6kernel13GemmUniversalIN4cute5tupleIJiiiiEEENS1_10collective13CollectiveMmaINS1_34MainloopSm90TmaGmmaWarpSpecializedILi2ENS5_IJNS4_1CILi1EEESB_SB_EEENS1_32KernelTmaWarpSpecializedPingpongEEENS5_IJNSA_ILi64EEENSA_ILi128EEENSA_ILi32EEEEEENS_6half_tENS5_IJlSB_lEEESJ_SK_NS4_8TiledMMAINS4_8MMA_AtomIJNS4_4SM904GMMA26MMA_64x128x16_F32F16F16_SSILNSO_5MajorE0ELSQ_0ELNSO_7ScaleInE1ELSR_1EEEEEENS4_6LayoutISC_NS5_IJNSA_ILi0EEESV_SV_EEEEENS5_IJNS4_10UnderscoreESY_SY_EEEEENS4_13SM90_TMA_LOADENS4_14ComposedLayoutINS4_7SwizzleILi2ELi4ELi3EEENS4_18smem_ptr_flag_bitsILi16EEENSU_INS5_IJNSA_ILi8EEESH_EEENS5_IJSH_SB_EEEEEEEvNS4_8identityES11_S1B_vS1C_EENS_8epilogue10collective6detail29Sm90TmaWarpSpecializedAdapterINS1F_15DefaultEpilogueISJ_SK_SK_NS1E_6thread17LinearCombinationISJ_Li1EffLNS1J_9ScaleType4KindE0ELNS_15FloatRoundStyleE2ESJ_EENS1_15EpilogueDefaultEEEEEvvEEEEvNT_6ParamsE,(.L_x_192 - _ZN7cutlass13device_kernelINS_4gemm6kernel13GemmUniversalIN4cute5tupleIJiiiiEEENS1_10collective13CollectiveMmaINS1_34MainloopSm90TmaGmmaWarpSpecializedILi2ENS5_IJNS4_1CILi1EEESB_SB_EEENS1_32KernelTmaWarpSpecializedPingpongEEENS5_IJNSA_ILi64EEENSA_ILi128EEENSA_ILi32EEEEEENS_6half_tENS5_IJlSB_lEEESJ_SK_NS4_8TiledMMAINS4_8MMA_AtomIJNS4_4SM904GMMA26MMA_64x128x16_F32F16F16_SSILNSO_5MajorE0ELSQ_0ELNSO_7ScaleInE1ELSR_1EEEEEENS4_6LayoutISC_NS5_IJNSA_ILi0EEESV_SV_EEEEENS5_IJNS4_10UnderscoreESY_SY_EEEEENS4_13SM90_TMA_LOADENS4_14ComposedLayoutINS4_7SwizzleILi2ELi4ELi3EEENS4_18smem_ptr_flag_bitsILi16EEENSU_INS5_IJNSA_ILi8EEESH_EEENS5_IJSH_SB_EEEEEEEvNS4_8identityES11_S1B_vS1C_EENS_8epilogue10collective6detail29Sm90TmaWarpSpecializedAdapterINS1F_15DefaultEpilogueISJ_SK_SK_NS1E_6thread17LinearCombinationISJ_Li1EffLNS1J_9ScaleType4KindE0ELNS_15FloatRoundStyleE2ESJ_EENS1_15EpilogueDefaultEEEEEvvEEEEvNT_6ParamsE)
        .other          _ZN7cutlass13device_kernelINS_4gemm6kernel13GemmUniversalIN4cute5tupleIJiiiiEEENS1_10collective13CollectiveMmaINS1_34MainloopSm90TmaGmmaWarpSpecializedILi2ENS5_IJNS4_1CILi1EEESB_SB_EEENS1_32KernelTmaWarpSpecializedPingpongEEENS5_IJNSA_ILi64EEENSA_ILi128EEENSA_ILi32EEEEEENS_6half_tENS5_IJlSB_lEEESJ_SK_NS4_8TiledMMAINS4_8MMA_AtomIJNS4_4SM904GMMA26MMA_64x128x16_F32F16F16_SSILNSO_5MajorE0ELSQ_0ELNSO_7ScaleInE1ELSR_1EEEEEENS4_6LayoutISC_NS5_IJNSA_ILi0EEESV_SV_EEEEENS5_IJNS4_10UnderscoreESY_SY_EEEEENS4_13SM90_TMA_LOADENS4_14ComposedLayoutINS4_7SwizzleILi2ELi4ELi3EEENS4_18smem_ptr_flag_bitsILi16EEENSU_INS5_IJNSA_ILi8EEESH_EEENS5_IJSH_SB_EEEEEEEvNS4_8identityES11_S1B_vS1C_EENS_8epilogue10collective6detail29Sm90TmaWarpSpecializedAdapterINS1F_15DefaultEpilogueISJ_SK_SK_NS1E_6thread17LinearCombinationISJ_Li1EffLNS1J_9ScaleType4KindE0ELNS_15FloatRoundStyleE2ESJ_EENS1_15EpilogueDefaultEEEEEvvEEEEvNT_6ParamsE,@"STO_CUDA_ENTRY STV_DEFAULT"
_ZN7cutlass13device_kernelINS_4gemm6kernel13GemmUniversalIN4cute5tupleIJiiiiEEENS1_10collective13CollectiveMmaINS1_34MainloopSm90TmaGmmaWarpSpecializedILi2ENS5_IJNS4_1CILi1EEESB_SB_EEENS1_32KernelTmaWarpSpecializedPingpongEEENS5_IJNSA_ILi64EEENSA_ILi128EEENSA_ILi32EEEEEENS_6half_tENS5_IJlSB_lEEESJ_SK_NS4_8TiledMMAINS4_8MMA_AtomIJNS4_4SM904GMMA26MMA_64x128x16_F32F16F16_SSILNSO_5MajorE0ELSQ_0ELNSO_7ScaleInE1ELSR_1EEEEEENS4_6LayoutISC_NS5_IJNSA_ILi0EEESV_SV_EEEEENS5_IJNS4_10UnderscoreESY_SY_EEEEENS4_13SM90_TMA_LOADENS4_14ComposedLayoutINS4_7SwizzleILi2ELi4ELi3EEENS4_18smem_ptr_flag_bitsILi16EEENSU_INS5_IJNSA_ILi8EEESH_EEENS5_IJSH_SB_EEEEEEEvNS4_8identityES11_S1B_vS1C_EENS_8epilogue10collective6detail29Sm90TmaWarpSpecializedAdapterINS1F_15DefaultEpilogueISJ_SK_SK_NS1E_6thread17LinearCombinationISJ_Li1EffLNS1J_9ScaleType4KindE0ELNS_15FloatRoundStyleE2ESJ_EENS1_15EpilogueDefaultEEEEEvvEEEEvNT_6ParamsE:
[----:B------:R-:W0:Y:S01]  /*0000*/  LDC R1, c[0x0][0x28] ;  /* 0x00000a00ff017b82 */ /* 0x000e220000000800 */
[----:B------:R-:W1:Y:S01]  /*0010*/  S2R R4, SR_TID.X ;  /* 0x0000000000047919 */ /* 0x000e620000002100 */
[----:B------:R-:W-:Y:S01]  /*0020*/  ELECT P0, URZ, PT ;  /* 0x00000000003f782f */ /* 0x000fe20003800000 */
[----:B------:R-:W-:Y:S01]  /*0030*/  BSSY B0, `(.L_x_0) ;  /* 0x0000014000007945 */ /* 0x000fe20003800000 */
[----:B-1----:R-:W-:-:S05]  /*0040*/  SHF.R.U32.HI R0, RZ, 0x5, R4 ;  /* 0x00000005ff007819 */ /* 0x002fca0000011604 */
[----:B------:R-:W1:Y:S02]  /*0050*/  SHFL.IDX PT, R2, R0, RZ, 0x1f ;  /* 0x00001fff00027589 */ /* 0x000e6400000e0000 */
[----:B-1----:R-:W-:Y:S02]  /*0060*/  R2UR UR8, R2 ;  /* 0x00000000020872ca */ /* 0x002fe400000e0000 */
[----:B------:R-:W-:-:S05]  /*0070*/  SHF.R.U32.HI R2, RZ, 0x7, R4 ;  /* 0x00000007ff027819 */ /* 0x000fca0000011604 */
[----:B------:R1:W2:Y:S06]  /*0080*/  SHFL.IDX PT, R3, R2, RZ, 0x1f ;  /* 0x00001fff02037589 */ /* 0x0002ac00000e0000 */
[----:B------:R-:W-:Y:S02]  /*0090*/  USHF.R.S32.HI UR4, URZ, 0x1f, UR8 ;  /* 0x0000001f3f047899 */ /* 0x000fe40008011408 */
[----:B------:R-:W-:Y:S02]  /*00a0*/  ISETP.NE.OR P0, PT, RZ, UR8, !P0 ;  /* 0x00000008ff007c0c */ /* 0x000fe4000c705670 */
[----:B------:R-:W-:-:S04]  /*00b0*/  ULEA.HI UR4, UR4, UR8, URZ, 0x2 ;  /* 0x0000000804047291 */ /* 0x000fc8000f8f103f */
[----:B------:R-:W-:-:S04]  /*00c0*/  ULOP3.LUT UR4, UR4, 0xfffffffc, URZ, 0xc0, !UPT ;  /* 0xfffffffc04047892 */ /* 0x000fc8000f8ec03f */
[----:B------:R-:W-:-:S03]  /*00d0*/  UIADD3 UR8, UR8, -UR4, URZ ;  /* 0x8000000408087290 */ /* 0x000fc6000fffe03f */
[----:B01----:R-:W-:Y:S09]  /*00e0*/  @P0 BRA `(.L_x_1) ;  /* 0x0000000000200947 */ /* 0x003ff20003800000 */
[----:B------:R-:W-:Y:S02]  /*00f0*/  ULDC.64 UR4, c[0x0][0x198] ;  /* 0x0000660000047ab9 */ /* 0x000fe40000000a00 */
[----:B------:R-:W-:Y:S02]  /*0100*/  UIADD3 UR6, UP0, UR4, 0xf0, URZ ;  /* 0x000000f004067890 */ /* 0x000fe4000ff1e03f */
[----:B------:R-:W-:Y:S02]  /*0110*/  UIADD3 UR4, UP1, UR4, 0x1f0, URZ ;  /* 0x000001f004047890 */ /* 0x000fe4000ff3e03f */
[----:B------:R-:W-:Y:S02]  /*0120*/  UIADD3.X UR7, URZ, UR5, URZ, UP0, !UPT ;  /* 0x000000053f077290 */ /* 0x000fe400087fe43f */
[----:B------:R-:W-:-:S07]  /*0130*/  UIADD3.X UR5, URZ, UR5, URZ, UP1, !UPT ;  /* 0x000000053f057290 */ /* 0x000fce0008ffe43f */
[----:B------:R0:W-:Y:S02]  /*0140*/  UTMACCTL.PF [UR6] ;  /* 0x00000000060079b9 */ /* 0x0001e40008040000 */
[----:B------:R0:W-:Y:S02]  /*0150*/  UTMACCTL.PF [UR4] ;  /* 0x00000000040079b9 */ /* 0x0001e40008040000 */
[----:B0-----:R-:W-:Y:S01]  /*0160*/  NOP ;  /* 0x0000000000007918 */ /* 0x001fe20000000000 */
.L_x_1:
[----:B------:R-:W-:Y:S05]  /*0170*/  BSYNC B0 ;  /* 0x0000000000007941 */ /* 0x000fea0003800000 */
.L_x_0:
[----:B------:R-:W0:Y:S01]  /*0180*/  SHFL.IDX PT, R5, R0, RZ, 0x1f ;  /* 0x00001fff00057589 */ /* 0x000e2200000e0000 */
[----:B--2---:R-:W-:Y:S01]  /*0190*/  R2UR UR15, R3 ;  /* 0x00000000030f72ca */ /* 0x004fe200000e0000 */
[----:B------:R-:W-:-:S04]  /*01a0*/  UISETP.NE.AND UP0, UPT, UR8, 0x3, UPT ;  /* 0x000000030800788c */ /* 0x000fc8000bf05270 */
[----:B------:R-:W-:-:S08]  /*01b0*/  UISETP.EQ.OR UP0, UPT, UR8, URZ, !UP0 ;  /* 0x0000003f0800728c */ /* 0x000fd0000c702670 */
[----:B------:R-:W-:Y:S02]  /*01c0*/  UIADD3 UR18, UR15, -0x1, URZ ;  /* 0xffffffff0f127890 */ /* 0x000fe4000fffe03f */
[----:B------:R-:W-:Y:S02]  /*01d0*/  UISETP.EQ.AND UP0, UPT, UR15, URZ, UP0 ;  /* 0x0000003f0f00728c */ /* 0x000fe40008702270 */
[----:B------:R-:W-:Y:S02]  /*01e0*/  UISETP.GE.U32.AND UP1, UPT, UR18, 0x2, UPT ;  /* 0x000000021200788c */ /* 0x000fe4000bf26070 */
[----:B------:R-:W-:Y:S01]  /*01f0*/  USEL UR36, URZ, 0x1, !UP0 ;  /* 0x000000013f247887 */ /* 0x000fe2000c000000 */
[----:B0-----:R-:W-:-:S03]  /*0200*/  ISETP.NE.AND P0, PT, R5, RZ, PT ;  /* 0x000000ff0500720c */ /* 0x001fc60003f05270 */
[----:B------:R-:W-:-:S10]  /*0210*/  USEL UR36, UR36, 0x2, UP1 ;  /* 0x0000000224247887 */ /* 0x000fd40008800000 */
[----:B------:R-:W-:Y:S05]  /*0220*/  @P0 BRA `(.L_x_2) ;  /* 0x0000000000480947 */ /* 0x000fea0003800000 */
[----:B------:R-:W0:Y:S01]  /*0230*/  S2UR UR9, SR_CgaCtaId ;  /* 0x00000000000979c3 */ /* 0x000e220000008800 */
[----:B------:R-:W-:Y:S01]  /*0240*/  UMOV UR4, 0x400 ;  /* 0x0000040000047882 */ /* 0x000fe20000000000 */
[----:B------:R-:W-:Y:S01]  /*0250*/  UMOV UR5, 0x1 ;  /* 0x0000000100057882 */ /* 0x000fe20000000000 */
[----:B------:R-:W-:Y:S01]  /*0260*/  UMOV UR6, 0x80 ;  /* 0x0000008000067882 */ /* 0x000fe20000000000 */
[----:B------:R-:W-:Y:S01]  /*0270*/  ELECT P0, URZ, PT ;  /* 0x00000000003f782f */ /* 0x000fe20003800000 */
[----:B------:R-:W-:-:S04]  /*0280*/  UIADD3 UR6, -UR6, 0x100000, URZ ;  /* 0x0010000006067890 */ /* 0x000fc8000fffe13f */
[----:B------:R-:W-:Y:S02]  /*0290*/  USHF.L.U32 UR7, UR6, 0xb, URZ ;  /* 0x0000000b06077899 */ /* 0x000fe4000800063f */
[----:B------:R-:W-:Y:S02]  /*02a0*/  USHF.L.U32 UR6, UR6, 0x1, URZ ;  /* 0x0000000106067899 */ /* 0x000fe4000800063f */
[----:B0-----:R-:W-:Y:S02]  /*02b0*/  ULEA UR9, UR9, UR4, 0x18 ;  /* 0x0000000409097291 */ /* 0x001fe4000f8ec03f */
[----:B------:R-:W-:-:S04]  /*02c0*/  UIADD3 UR4, -UR5, 0x100000, URZ ;  /* 0x0010000005047890 */ /* 0x000fc8000fffe13f */
[----:B------:R-:W-:Y:S02]  /*02d0*/  USHF.L.U32 UR5, UR4, 0xb, URZ ;  /* 0x0000000b04057899 */ /* 0x000fe4000800063f */
[----:B------:R-:W-:Y:S01]  /*02e0*/  USHF.L.U32 UR4, UR4, 0x1, URZ ;  /* 0x0000000104047899 */ /* 0x000fe2000800063f */
[----:B------:R-:W0:Y:S11]  /*02f0*/  FENCE.VIEW.ASYNC.S ;  /* 0x00000000000073c6 */ /* 0x000e360000000000 */
[----:B0-----:R0:W1:Y:S01]  /*0300*/  SYNCS.EXCH.64 URZ, [UR9], UR4 ;  /* 0x00000004093f75b2 */ /* 0x0010620008000100 */
[----:B------:R0:W2:Y:S01]  /*0310*/  SYNCS.EXCH.64 URZ, [UR9+0x10], UR6 ;  /* 0x00001006093f75b2 */ /* 0x0000a20008000100 */
[----:B------:R0:W3:Y:S01]  /*0320*/  SYNCS.EXCH.64 URZ, [UR9+0x8], UR4 ;  /* 0x00000804093f75b2 */ /* 0x0000e20008000100 */
[----:B------:R0:W4:Y:S01]  /*0330*/  SYNCS.EXCH.64 URZ, [UR9+0x18], UR6 ;  /* 0x00001806093f75b2 */ /* 0x0001220008000100 */
[----:B------:R-:W-:Y:S01]  /*0340*/  NOP ;  /* 0x0000000000007918 */ /* 0x000fe20000000000 */
.L_x_2:
[----:B------:R-:W5:Y:S01]  /*0350*/  SHFL.IDX PT, R5, R0, RZ, 0x1f ;  /* 0x00001fff00057589 */ /* 0x000f6200000e0000 */
[----:B------:R-:W-:Y:S01]  /*0360*/  ELECT P0, URZ, PT ;  /* 0x00000000003f782f */ /* 0x000fe20003800000 */
[----:B------:R-:W-:Y:S01]  /*0370*/  NOP ;  /* 0x0000000000007918 */ /* 0x000fe20000000000 */
[----:B------:R-:W-:Y:S01]  /*0380*/  ELECT P1, URZ, PT ;  /* 0x00000000003f782f */ /* 0x000fe20003820000 */
[----:B------:R-:W1:Y:S01]  /*0390*/  SHFL.IDX PT, R3, R0, RZ, 0x1f ;  /* 0x00001fff00037589 */ /* 0x000e6200000e0000 */
[----:B0-----:R-:W-:Y:S01]  /*03a0*/  UMOV UR4, 0x20 ;  /* 0x0000002000047882 */ /* 0x001fe20000000000 */
[----:B------:R-:W-:Y:S01]  /*03b0*/  UMOV UR12, 0x80 ;  /* 0x00000080000c7882 */ /* 0x000fe20000000000 */
[----:B------:R-:W-:Y:S01]  /*03c0*/  NOP ;  /* 0x0000000000007918 */ /* 0x000fe20000000000 */
[----:B------:R0:W0:Y:S01]  /*03d0*/  SHFL.IDX PT, R0, R2, RZ, 0x1f ;  /* 0x00001fff02007589 */ /* 0x00002200000e0000 */
[----:B------:R-:W-:Y:S01]  /*03e0*/  ULDC.64 UR52, c[0x0][0x208] ;  /* 0x0000820000347ab9 */ /* 0x000fe20000000a00 */
[----:B-----5:R-:W-:-:S02]  /*03f0*/  ISETP.NE.OR P0, PT, R5, RZ, !P0 ;  /* 0x000000ff0500720c */ /* 0x020fc40004705670 */
[----:B-1----:R-:W-:Y:S02]  /*0400*/  ISETP.NE.OR P1, PT, R3, RZ, !P1 ;  /* 0x000000ff0300720c */ /* 0x002fe40004f25670 */
[----:B------:R-:W-:-:S04]  /*0410*/  SHF.R.S32.HI R3, RZ, 0x1f, R4 ;  /* 0x0000001fff037819 */ /* 0x000fc80000011404 */
[----:B------:R-:W-:-:S05]  /*0420*/  LEA.HI R3, R3, R4, RZ, 0x7 ;  /* 0x0000000403037211 */ /* 0x000fca00078f38ff */
[----:B------:R-:W-:Y:S01]  /*0430*/  VOTEU.ALL UP0, P0 ;  /* 0x00000000003f7886 */ /* 0x000fe20000000000 */
[----:B------:R-:W-:Y:S01]  /*0440*/  LOP3.LUT R3, R3, 0xffffff80, RZ, 0xc0, !PT ;  /* 0xffffff8003037812 */ /* 0x000fe200078ec0ff */
[----:B------:R-:W-:-:S03]  /*0450*/  VOTEU.ALL UP1, P1 ;  /* 0x00000000003f7886 */ /* 0x000fc60000820000 */
[----:B------:R-:W1:Y:S01]  /*0460*/  @!UP0 S2UR UR7, SR_CgaCtaId ;  /* 0x00000000000789c3 */ /* 0x000e620000008800 */
[----:B------:R-:W-:Y:S01]  /*0470*/  @!UP0 UMOV UR6, 0x400 ;  /* 0x0000040000068882 */ /* 0x000fe20000000000 */
[----:B------:R-:W-:-:S04]  /*0480*/  @!UP0 UIADD3 UR4, -UR4, 0x100000, URZ ;  /* 0x0010000004048890 */ /* 0x000fc8000fffe13f */
[----:B------:R-:W-:Y:S02]  /*0490*/  @!UP0 USHF.L.U32 UR5, UR4, 0xb, URZ ;  /* 0x0000000b04058899 */ /* 0x000fe4000800063f */
[----:B------:R-:W-:Y:S01]  /*04a0*/  @!UP0 USHF.L.U32 UR4, UR4, 0x1, URZ ;  /* 0x0000000104048899 */ /* 0x000fe2000800063f */
[----:B------:R-:W-:Y:S01]  /*04b0*/  IMAD.IADD R3, R4, 0x1, -R3 ;  /* 0x0000000104037824 */ /* 0x000fe200078e0a03 */
[----:B------:R-:W-:Y:S01]  /*04c0*/  @!UP1 UMOV UR10, 0x400 ;  /* 0x00000400000a9882 */ /* 0x000fe20000000000 */
[----:B------:R-:W-:Y:S01]  /*04d0*/  VOTEU.ALL UP2, P1 ;  /* 0x00000000003f7886 */ /* 0x000fe20000840000 */
[----:B------:R-:W-:Y:S01]  /*04e0*/  VOTEU.ALL UP3, P1 ;  /* 0x00000000003f7886 */ /* 0x000fe20000860000 */
[----:B------:R-:W-:Y:S01]  /*04f0*/  VOTEU.ALL UP4, P1 ;  /* 0x00000000003f7886 */ /* 0x000fe20000880000 */
[----:B------:R-:W5:Y:S01]  /*0500*/  @!UP1 S2UR UR11, SR_CgaCtaId ;  /* 0x00000000000b99c3 */ /* 0x000f620000008800 */
[----:B------:R-:W-:Y:S01]  /*0510*/  VOTEU.ALL UP5, P1 ;  /* 0x00000000003f7886 */ /* 0x000fe200008a0000 */
[----:B------:R-:W-:Y:S01]  /*0520*/  ISETP.NE.AND P1, PT, RZ, UR15, PT ;  /* 0x0000000fff007c0c */ /* 0x000fe2000bf25270 */
[----:B-1----:R-:W-:-:S02]  /*0530*/  @!UP0 ULEA UR9, UR7, UR6, 0x18 ;  /* 0x0000000607098291 */ /* 0x002fc4000f8ec03f */
[----:B------:R-:W-:-:S04]  /*0540*/  @!UP1 UIADD3 UR6, -UR12, 0x100000, URZ ;  /* 0x001000000c069890 */ /* 0x000fc8000fffe13f */
[----:B------:R-:W-:Y:S02]  /*0550*/  @!UP1 USHF.L.U32 UR7, UR6, 0xb, URZ ;  /* 0x0000000b06079899 */ /* 0x000fe4000800063f */
[----:B------:R-:W-:Y:S01]  /*0560*/  @!UP1 USHF.L.U32 UR6, UR6, 0x1, URZ ;  /* 0x0000000106069899 */ /* 0x000fe2000800063f */
[----:B------:R-:W-:Y:S01]  /*0570*/  VOTEU.ALL UP0, P0 ;  /* 0x00000000003f7886 */ /* 0x000fe20000000000 */
[----:B-----5:R-:W-:Y:S01]  /*0580*/  @!UP1 ULEA UR10, UR11, UR10, 0x18 ;  /* 0x0000000a0b0a9291 */ /* 0x020fe2000f8ec03f */
[----:B------:R-:W-:Y:S01]  /*0590*/  VOTEU.ALL UP1, P0 ;  /* 0x00000000003f7886 */ /* 0x000fe20000020000 */
[----:B------:R-:W1:Y:S02]  /*05a0*/  FENCE.VIEW.ASYNC.S ;  /* 0x00000000000073c6 */ /* 0x000e640000000000 */
[----:B-1----:R-:W2:Y:S02]  /*05b0*/  @!UP0 SYNCS.EXCH.64 URZ, [UR9+0x50], UR4 ;  /* 0x00005004093f85b2 */ /* 0x002ea40008000100 */
[----:B------:R1:W2:Y:S01]  /*05c0*/  @!UP1 SYNCS.EXCH.64 URZ, [UR9+0x58], UR4 ;  /* 0x00005804093f95b2 */ /* 0x0002a20008000100 */
[----:B------:R-:W-:Y:S01]  /*05d0*/  NOP ;  /* 0x0000000000007918 */ /* 0x000fe20000000000 */
[----:B-1----:R-:W-:-:S02]  /*05e0*/  ULDC.64 UR4, c[0x0][0x598] ;  /* 0x0001660000047ab9 */ /* 0x002fc40000000a00 */
[----:B------:R-:W-:Y:S02]  /*05f0*/  ISETP.NE.U32.AND P0, PT, RZ, UR4, PT ;  /* 0x00000004ff007c0c */ /* 0x000fe4000bf05070 */
[----:B------:R1:W2:Y:S02]  /*0600*/  @!UP2 SYNCS.EXCH.64 URZ, [UR10+0x30], UR6 ;  /* 0x000030060a3fa5b2 */ /* 0x0002a40008000100 */
[----:B------:R-:W-:Y:S01]  /*0610*/  ISETP.NE.AND.EX P0, PT, RZ, UR5, PT, P0 ;  /* 0x00000005ff007c0c */ /* 0x000fe2000bf05300 */
[----:B------:R1:W2:Y:S01]  /*0620*/  @!UP3 SYNCS.EXCH.64 URZ, [UR10+0x38], UR6 ;  /* 0x000038060a3fb5b2 */ /* 0x0002a20008000100 */
[----:B------:R1:W2:Y:S01]  /*0630*/  @!UP4 SYNCS.EXCH.64 URZ, [UR10+0x40], UR6 ;  /* 0x000040060a3fc5b2 */ /* 0x0002a20008000100 */
[----:B------:R1:W2:Y:S01]  /*0640*/  @!UP5 SYNCS.EXCH.64 URZ, [UR10+0x48], UR6 ;  /* 0x000048060a3fd5b2 */ /* 0x0002a20008000100 */
[----:B------:R-:W-:Y:S01]  /*0650*/  NOP ;  /* 0x0000000000007918 */ /* 0x000fe20000000000 */
[----:B--234-:R-:W-:Y:S08]  /*0660*/  BAR.SYNC.DEFER_BLOCKING 0x0 ;  /* 0x0000000000007b1d */ /* 0x01cff00000010000 */
[----:B01----:R-:W-:Y:S05]  /*0670*/  @!P0 BRA `(.L_x_3) ;  /* 0x00000000001c8947 */ /* 0x003fea0003800000 */
[----:B------:R-:W0:Y:S02]  /*0680*/  LDC.64 R6, c[0x0][0x598] ;  /* 0x00016600ff067b82 */ /* 0x000e240000000a00 */
[----:B0-----:R-:W2:Y:S02]  /*0690*/  LDG.E.64 R6, desc[UR52][R6.64] ;  /* 0x0000003406067981 */ /* 0x001ea4000c1e1b00 */
[----:B--2---:R-:W-:-:S04]  /*06a0*/  ISETP.NE.U32.AND P0, PT, R6, RZ, PT ;  /* 0x000000ff0600720c */ /* 0x004fc80003f05070 */
[----:B------:R-:W-:-:S13]  /*06b0*/  ISETP.NE.AND.EX P0, PT, R7, RZ, PT, P0 ;  /* 0x000000ff0700720c */ /* 0x000fda0003f05300 */
[----:B------:R-:W-:Y:S05]  /*06c0*/  @!P0 BRA `(.L_x_3) ;  /* 0x0000000000088947 */ /* 0x000fea0003800000 */
[----:B------:R1:W5:Y:S01]  /*06d0*/  LD.E R22, desc[UR52][R6.64] ;  /* 0x0000003406167980 */ /* 0x000362000c101900 */
[----:B------:R-:W-:Y:S05]  /*06e0*/  BRA `(.L_x_4) ;  /* 0x0000000000247947 */ /* 0x000fea0003800000 */
.L_x_3:
[----:B------:R-:W-:Y:S02]  /*06f0*/  ULDC.64 UR4, c[0x0][0x588] ;  /* 0x0001620000047ab9 */ /* 0x000fe40000000a00 */
[----:B------:R-:W-:-:S04]  /*0700*/  ISETP.NE.U32.AND P0, PT, RZ, UR4, PT ;  /* 0x00000004ff007c0c */ /* 0x000fc8000bf05070 */
[----:B------:R-:W-:-:S13]  /*0710*/  ISETP.NE.AND.EX P0, PT, RZ, UR5, PT, P0 ;  /* 0x00000005ff007c0c */ /* 0x000fda000bf05300 */
[----:B------:R-:W-:Y:S05]  /*0720*/  @!P0 BRA `(.L_x_5) ;  /* 0x00000000000c8947 */ /* 0x000fea0003800000 */
[----:B------:R-:W0:Y:S02]  /*0730*/  LDC.64 R22, c[0x0][0x588] ;  /* 0x00016200ff167b82 */ /* 0x000e240000000a00 */
[----:B0-----:R0:W5:Y:S01]  /*0740*/  LDG.E R22, desc[UR52][R22.64] ;  /* 0x0000003416167981 */ /* 0x001162000c1e1900 */
[----:B------:R-:W-:Y:S05]  /*0750*/  BRA `(.L_x_4) ;  /* 0x0000000000087947 */ /* 0x000fea0003800000 */
.L_x_5:
[----:B------:R-:W-:Y:S02]  /*0760*/  ULDC UR4, c[0x0][0x580] ;  /* 0x0001600000047ab9 */ /* 0x000fe40000000800 */
[----:B------:R-:W-:-:S07]  /*0770*/  IMAD.U32 R22, RZ, RZ, UR4 ;  /* 0x00000004ff167e24 */ /* 0x000fce000f8e00ff */
.L_x_4:
[----:B------:R-:W-:Y:S02]  /*0780*/  ULDC.64 UR4, c[0x0][0x5a0] ;  /* 0x0001680000047ab9 */ /* 0x000fe40000000a00 */
[----:B------:R-:W-:-:S04]  /*0790*/  ISETP.NE.U32.AND P0, PT, RZ, UR4, PT ;  /* 0x00000004ff007c0c */ /* 0x000fc8000bf05070 */
[----:B------:R-:W-:-:S13]  /*07a0*/  ISETP.NE.AND.EX P0, PT, RZ, UR5, PT, P0 ;  /* 0x00000005ff007c0c */ /* 0x000fda000bf05300 */
[----:B------:R-:W-:Y:S05]  /*07b0*/  @!P0 BRA `(.L_x_6) ;  /* 0x00000000001c8947 */ /* 0x000fea0003800000 */
[----:B-1----:R-:W1:Y:S02]  /*07c0*/  LDC.64 R6, c[0x0][0x5a0] ;  /* 0x00016800ff067b82 */ /* 0x002e640000000a00 */
[----:B-1----:R-:W2:Y:S02]  /*07d0*/  LDG.E.64 R6, desc[UR52][R6.64] ;  /* 0x0000003406067981 */ /* 0x002ea4000c1e1b00 */
[----:B--2---:R-:W-:-:S04]  /*07e0*/  ISETP.NE.U32.AND P0, PT, R6, RZ, PT ;  /* 0x000000ff0600720c */ /* 0x004fc80003f05070 */
[----:B------:R-:W-:-:S13]  /*07f0*/  ISETP.NE.AND.EX P0, PT, R7, RZ, PT, P0 ;  /* 0x000000ff0700720c */ /* 0x000fda0003f05300 */
[----:B------:R-:W-:Y:S05]  /*0800*/  @!P0 BRA `(.L_x_6) ;  /* 0x0000000000088947 */ /* 0x000fea0003800000 */
[----:B0-----:R2:W5:Y:S01]  /*0810*/  LD.E R23, desc[UR52][R6.64] ;  /* 0x0000003406177980 */ /* 0x001562000c101900 */
[----:B------:R-:W-:Y:S05]  /*0820*/  BRA `(.L_x_7) ;  /* 0x0000000000247947 */ /* 0x000fea0003800000 */
.L_x_6:
[----:B------:R-:W-:Y:S02]  /*0830*/  ULDC.64 UR4, c[0x0][0x590] ;  /* 0x0001640000047ab9 */ /* 0x000fe40000000a00 */
[----:B------:R-:W-:-:S04]  /*0840*/  ISETP.NE.U32.AND P0, PT, RZ, UR4, PT ;  /* 0x00000004ff007c0c */ /* 0x000fc8000bf05070 */
[----:B------:R-:W-:-:S13]  /*0850*/  ISETP.NE.AND.EX P0, PT, RZ, UR5, PT, P0 ;  /* 0x00000005ff007c0c */ /* 0x000fda000bf05300 */
[----:B------:R-:W-:Y:S05]  /*0860*/  @!P0 BRA `(.L_x_8) ;  /* 0x00000000000c8947 */ /* 0x000fea0003800000 */
[----:B-1----:R-:W0:Y:S02]  /*0870*/  LDC.64 R6, c[0x0][0x590] ;  /* 0x00016400ff067b82 */ /* 0x002e240000000a00 */
[----:B0-----:R0:W5:Y:S01]  /*0880*/  LDG.E R23, desc[UR52][R6.64] ;  /* 0x0000003406177981 */ /* 0x001162000c1e1900 */
[----:B------:R-:W-:Y:S05]  /*0890*/  BRA `(.L_x_7) ;  /* 0x0000000000087947 */ /* 0x000fea0003800000 */
.L_x_8:
[----:B------:R-:W-:Y:S02]  /*08a0*/  ULDC UR4, c[0x0][0x584] ;  /* 0x0001610000047ab9 */ /* 0x000fe40000000800 */
[----:B0-----:R-:W-:-:S07]  /*08b0*/  IMAD.U32 R23, RZ, RZ, UR4 ;  /* 0x00000004ff177e24 */ /* 0x001fce000f8e00ff */
.L_x_7:
[----:B------:R-:W3:Y:S01]  /*08c0*/  S2UR UR10, SR_CTAID.Y ;  /* 0x00000000000a79c3 */ /* 0x000ee20000002600 */
[----:B------:R-:W-:Y:S01]  /*08d0*/  ULDC UR5, c[0x0][0x65c] ;  /* 0x0001970000057ab9 */ /* 0x000fe20000000800 */
[----:B------:R-:W-:Y:S01]  /*08e0*/  UISETP.NE.AND UP0, UPT, UR15, 0x2, UPT ;  /* 0x000000020f00788c */ /* 0x000fe2000bf05270 */
[----:B------:R-:W-:Y:S01]  /*08f0*/  PRMT R5, RZ, 0x7610, R5 ;  /* 0x00007610ff057816 */ /* 0x000fe20000000005 */
[----:B------:R-:W-:Y:S01]  /*0900*/  UISETP.NE.AND UP2, UPT, UR5, 0x1, UPT ;  /* 0x000000010500788c */ /* 0x000fe2000bf45270 */
[----:B------:R-:W-:Y:S02]  /*0910*/  IMAD.MOV.U32 R18, RZ, RZ, -0x1 ;  /* 0xffffffffff127424 */ /* 0x000fe400078e00ff */
[----:B------:R-:W-:Y:S01]  /*0920*/  IMAD.MOV.U32 R19, RZ, RZ, -0x1 ;  /* 0xffffffffff137424 */ /* 0x000fe200078e00ff */
[----:B------:R-:W4:Y:S01]  /*0930*/  S2UR UR4, SR_CTAID.X ;  /* 0x00000000000479c3 */ /* 0x000f220000002500 */
[----:B------:R-:W-:-:S06]  /*0940*/  UP2UR UR38, UPR, URZ, 0x4 ;  /* 0x000000043f267883 */ /* 0x000fcc0008000000 */
[----:B------:R-:W-:Y:S01]  /*0950*/  @UP2 ULDC UR12, c[0x0][0x10] ;  /* 0x00000400000c2ab9 */ /* 0x000fe20000000800 */
[----:B------:R-:W-:Y:S01]  /*0960*/  @UP2 UMOV UR7, URZ ;  /* 0x0000003f00072c82 */ /* 0x000fe20008000000 */
[----:B------:R-:W-:Y:S01]  /*0970*/  @UP2 UMOV UR5, URZ ;  /* 0x0000003f00052c82 */ /* 0x000fe20008000000 */
[----:B012---:R-:W0:Y:S01]  /*0980*/  LDC.64 R6, c[0x0][0x650] ;  /* 0x00019400ff067b82 */ /* 0x007e220000000a00 */
[----:B---3--:R-:W-:Y:S02]  /*0990*/  @UP2 UMOV UR9, UR10 ;  /* 0x0000000a00092c82 */ /* 0x008fe40008000000 */
[----:B------:R-:W-:Y:S01]  /*09a0*/  @UP2 UMOV UR6, UR9 ;  /* 0x0000000900062c82 */ /* 0x000fe20008000000 */
[----:B------:R-:W-:Y:S01]  /*09b0*/  @!UP2 UMOV UR9, UR10 ;  /* 0x0000000a0009ac82 */ /* 0x000fe20008000000 */
[----:B----4-:R-:W-:-:S03]  /*09c0*/  @UP2 UIMAD.WIDE.U32 UR12, UR4, UR12, UR6 ;  /* 0x0000000c040c22a5 */ /* 0x010fc6000f8e0006 */
[----:B------:R-:W-:Y:S01]  /*09d0*/  @!UP2 ULDC UR6, c[0x0][0xc] ;  /* 0x000003000006aab9 */ /* 0x000fe20000000800 */
[----:B------:R-:W-:Y:S01]  /*09e0*/  @UP2 UIADD3 UR14, UR13, UR5, URZ ;  /* 0x000000050d0e2290 */ /* 0x000fe2000fffe03f */
[----:B------:R-:W-:Y:S02]  /*09f0*/  ULDC UR10, c[0x0][0xc] ;  /* 0x00000300000a7ab9 */ /* 0x000fe40000000800 */
[----:B------:R-:W-:Y:S01]  /*0a00*/  UMOV UR5, URZ ;  /* 0x0000003f00057c82 */ /* 0x000fe20008000000 */
[----:B------:R-:W-:Y:S01]  /*0a10*/  ULDC UR11, c[0x0][0x10] ;  /* 0x00000400000b7ab9 */ /* 0x000fe20000000800 */
[----:B------:R-:W-:Y:S02]  /*0a20*/  @!UP2 UIMAD.WIDE.U32 UR6, UR6, UR9, UR4 ;  /* 0x000000090606a2a5 */ /* 0x000fe4000f8e0004 */
[----:B------:R-:W-:Y:S01]  /*0a30*/  UIMAD.WIDE.U32 UR10, UR10, UR11, URZ ;  /* 0x0000000b0a0a72a5 */ /* 0x000fe2000f8e003f */
[----:B------:R-:W-:-:S03]  /*0a40*/  ULDC UR13, c[0x0][0x14] ;  /* 0x00000500000d7ab9 */ /* 0x000fc60000000800 */
[----:B------:R-:W-:Y:S02]  /*0a50*/  UIMAD.WIDE.U32 UR50, UR10, UR13, URZ ;  /* 0x0000000d0a3272a5 */ /* 0x000fe4000f8e003f */
[----:B------:R-:W-:Y:S01]  /*0a60*/  UIMAD UR37, UR11, UR13, URZ ;  /* 0x0000000d0b2572a4 */ /* 0x000fe2000f8e023f */
[----:B------:R-:W-:Y:S01]  /*0a70*/  @!UP2 UMOV UR12, UR6 ;  /* 0x00000006000cac82 */ /* 0x000fe20008000000 */
[----:B------:R-:W-:Y:S02]  /*0a80*/  @!UP2 UMOV UR14, UR7 ;  /* 0x00000007000eac82 */ /* 0x000fe40008000000 */
[----:B------:R-:W-:Y:S02]  /*0a90*/  UIADD3 UR37, UR51, UR37, URZ ;  /* 0x0000002533257290 */ /* 0x000fe4000fffe03f */
[----:B------:R-:W-:-:S04]  /*0aa0*/  UIADD3 UR6, UP1, UR12, UR50, URZ ;  /* 0x000000320c067290 */ /* 0x000fc8000ff3e03f */
[----:B------:R-:W-:Y:S02]  /*0ab0*/  UIADD3.X UR7, UR14, UR37, URZ, UP1, !UPT ;  /* 0x000000250e077290 */ /* 0x000fe40008ffe43f */
[----:B------:R-:W-:Y:S02]  /*0ac0*/  USEL UR6, UR6, UR12, !UP0 ;  /* 0x0000000c06067287 */ /* 0x000fe4000c000000 */
[----:B------:R-:W-:-:S04]  /*0ad0*/  USEL UR7, UR7, UR14, !UP0 ;  /* 0x0000000e07077287 */ /* 0x000fc8000c000000 */
[----:B0-----:R-:W-:Y:S01]  /*0ae0*/  ISETP.LE.U32.AND P0, PT, R6, UR6, PT ;  /* 0x0000000606007c0c */ /* 0x001fe2000bf03070 */
[----:B------:R-:W-:Y:S02]  /*0af0*/  IMAD.U32 R16, RZ, RZ, UR6 ;  /* 0x00000006ff107e24 */ /* 0x000fe4000f8e00ff */
[----:B------:R-:W-:Y:S02]  /*0b00*/  IMAD.U32 R2, RZ, RZ, UR7 ;  /* 0x00000007ff027e24 */ /* 0x000fe4000f8e00ff */
[----:B------:R-:W-:-:S03]  /*0b10*/  IMAD.U32 R17, RZ, RZ, UR7 ;  /* 0x00000007ff117e24 */ /* 0x000fc6000f8e00ff */
[----:B------:R-:W-:Y:S01]  /*0b20*/  ISETP.GE.U32.AND.EX P0, PT, R2, R7, PT, P0 ;  /* 0x000000070200720c */ /* 0x000fe20003f06100 */
[----:B------:R-:W-:-:S12]  /*0b30*/  IMAD.MOV.U32 R2, RZ, RZ, -0x1 ;  /* 0xffffffffff027424 */ /* 0x000fd800078e00ff */
[----:B------:R-:W-:Y:S05]  /*0b40*/  @P0 BRA `(.L_x_9) ;  /* 0x00000004008c0947 */ /* 0x000fea0003800000 */
[----:B------:R-:W-:Y:S01]  /*0b50*/  I2FP.F32.U32 R2, UR4 ;  /* 0x0000000400027c45 */ /* 0x000fe20008201000 */
[----:B------:R-:W-:Y:S01]  /*0b60*/  ULDC.64 UR16, c[0x0][0x628] ;  /* 0x00018a0000107ab9 */ /* 0x000fe20000000a00 */
[----:B------:R-:W-:Y:S01]  /*0b70*/  ULDC UR6, c[0x0][0x150] ;  /* 0x0000540000067ab9 */ /* 0x000fe20000000800 */
[----:B------:R-:W-:Y:S01]  /*0b80*/  ISETP.NE.U32.AND P0, PT, RZ, UR16, PT ;  /* 0x00000010ff007c0c */ /* 0x000fe2000bf05070 */
[----:B------:R-:W-:Y:S01]  /*0b90*/  ULDC UR15, c[0x0][0x630] ;  /* 0x00018c00000f7ab9 */ /* 0x000fe20000000800 */
[----:B------:R-:W-:Y:S01]  /*0ba0*/  FMUL R2, R2, UR6 ;  /* 0x0000000602027c20 */ /* 0x000fe20008400000 */
[----:B------:R-:W-:Y:S01]  /*0bb0*/  R2UR UR19, R16 ;  /* 0x00000000101372ca */ /* 0x000fe200000e0000 */
[----:B------:R-:W-:Y:S01]  /*0bc0*/  ULDC UR21, c[0x0][0x154] ;  /* 0x0000550000157ab9 */ /* 0x000fe20000000800 */
[----:B------:R-:W-:Y:S01]  /*0bd0*/  ISETP.NE.AND.EX P0, PT, RZ, UR17, PT, P0 ;  /* 0x00000011ff007c0c */ /* 0x000fe2000bf05300 */
[----:B------:R0:W1:Y:S01]  /*0be0*/  F2I.U32.TRUNC.NTZ R5, R2 ;  /* 0x0000000200057305 */ /* 0x000062000020f000 */
[----:B------:R-:W-:-:S02]  /*0bf0*/  R2UR UR20, R17 ;  /* 0x00000000111472ca */ /* 0x000fc400000e0000 */
[----:B------:R-:W-:Y:S02]  /*0c00*/  R2UR UR6, R16 ;  /* 0x00000000100672ca */ /* 0x000fe400000e0000 */
[----:B------:R-:W-:-:S07]  /*0c10*/  R2UR UR7, R17 ;  /* 0x00000000110772ca */ /* 0x000fce00000e0000 */
[----:B0-----:R-:W-:Y:S08]  /*0c20*/  @!P0 BRA `(.L_x_10) ;  /* 0x0000000000308947 */ /* 0x001ff00003800000 */
[----:B------:R-:W-:Y:S01]  /*0c30*/  R2UR UR6, R16 ;  /* 0x00000000100672ca */ /* 0x000fe200000e0000 */
[----:B------:R-:W-:Y:S01]  /*0c40*/  ULDC UR12, c[0x0][0x634] ;  /* 0x00018d00000c7ab9 */ /* 0x000fe20000000800 */
[----:B------:R-:W-:-:S11]  /*0c50*/  R2UR UR14, R17 ;  /* 0x00000000110e72ca */ /* 0x000fd600000e0000 */
[----:B------:R-:W-:-:S04]  /*0c60*/  UIADD3 UR12, UP1, UR6, UR12, URZ ;  /* 0x0000000c060c7290 */ /* 0x000fc8000ff3e03f */
[----:B------:R-:W-:-:S04]  /*0c70*/  UIADD3.X UR14, URZ, UR14, URZ, UP1, !UPT ;  /* 0x0000000e3f0e7290 */ /* 0x000fc80008ffe43f */
[----:B------:R-:W-:-:S04]  /*0c80*/  UIMAD.WIDE.U32 UR6, UR14, UR16, URZ ;  /* 0x000000100e0672a5 */ /* 0x000fc8000f8e003f */
[----:B------:R-:W-:Y:S02]  /*0c90*/  UIMAD.WIDE.U32 UR10, UP1, UR12, UR17, UR6 ;  /* 0x000000110c0a72a5 */ /* 0x000fe4000f820006 */
[----:B------:R-:W-:Y:S02]  /*0ca0*/  UIMAD.WIDE.U32 UR6, UR12, UR16, URZ ;  /* 0x000000100c0672a5 */ /* 0x000fe4000f8e003f */
[----:B------:R-:W-:Y:S02]  /*0cb0*/  UIADD3.X UR13, URZ, URZ, URZ, UP1, !UPT ;  /* 0x0000003f3f0d7290 */ /* 0x000fe40008ffe43f */
[----:B------:R-:W-:Y:S01]  /*0cc0*/  UIADD3 URZ, UP1, UR7, UR10, URZ ;  /* 0x0000000a073f7290 */ /* 0x000fe2000ff3e03f */
[----:B------:R-:W-:-:S03]  /*0cd0*/  UMOV UR12, UR11 ;  /* 0x0000000b000c7c82 */ /* 0x000fc60008000000 */
[----:B------:R-:W-:-:S12]  /*0ce0*/  UIMAD.WIDE.U32.X UR6, UR14, UR17, UR12, UP1 ;  /* 0x000000110e0672a5 */ /* 0x000fd800088e040c */
.L_x_10:
[----:B------:R-:W-:Y:S01]  /*0cf0*/  USHF.R.U64 UR5, UR6, UR15, UR7 ;  /* 0x0000000f06057299 */ /* 0x000fe20008001207 */
[----:B------:R-:W-:Y:S01]  /*0d00*/  I2FP.F32.U32 R2, UR9 ;  /* 0x0000000900027c45 */ /* 0x000fe20008201000 */
[----:B------:R-:W-:Y:S01]  /*0d10*/  USHF.R.U32.HI UR6, URZ, UR15, UR7 ;  /* 0x0000000f3f067299 */ /* 0x000fe20008011607 */
[----:B-1----:R-:W-:Y:S01]  /*0d20*/  R2UR UR14, R5 ;  /* 0x00000000050e72ca */ /* 0x002fe200000e0000 */
[----:B------:R-:W-:Y:S02]  /*0d30*/  UIADD3 UR17, UP1, URZ, -UR5, URZ ;  /* 0x800000053f117290 */ /* 0x000fe4000ff3e03f */
[----:B------:R-:W-:Y:S01]  /*0d40*/  FMUL R2, R2, UR21 ;  /* 0x0000001502027c20 */ /* 0x000fe20008400000 */
[----:B------:R-:W-:Y:S01]  /*0d50*/  ULDC.64 UR10, c[0x0][0x620] ;  /* 0x00018800000a7ab9 */ /* 0x000fe20000000a00 */
[----:B------:R-:W-:Y:S01]  /*0d60*/  UIADD3.X UR6, URZ, ~UR6, URZ, UP1, !UPT ;  /* 0x800000063f067290 */ /* 0x000fe20008ffe43f */
[----:B------:R-:W-:Y:S01]  /*0d70*/  UMOV UR12, UR19 ;  /* 0x00000013000c7c82 */ /* 0x000fe20008000000 */
[----:B------:R-:W-:-:S02]  /*0d80*/  UMOV UR13, UR20 ;  /* 0x00000014000d7c82 */ /* 0x000fc40008000000 */
[----:B------:R-:W-:Y:S01]  /*0d90*/  UIMAD UR6, UR6, UR10, URZ ;  /* 0x0000000a060672a4 */ /* 0x000fe2000f8e023f */
[----:B------:R-:W0:Y:S01]  /*0da0*/  F2I.U32.TRUNC.NTZ R2, R2 ;  /* 0x0000000200027305 */ /* 0x000e22000020f000 */
[----:B------:R-:W-:Y:S02]  /*0db0*/  UIMAD.WIDE.U32 UR12, UR17, UR10, UR12 ;  /* 0x0000000a110c72a5 */ /* 0x000fe4000f8e000c */
[----:B------:R-:W-:Y:S01]  /*0dc0*/  UIMAD UR17, UR17, UR11, UR6 ;  /* 0x0000000b111172a4 */ /* 0x000fe2000f8e0206 */
[----:B------:R-:W-:Y:S01]  /*0dd0*/  ULDC UR24, c[0x0][0x658] ;  /* 0x0001960000187ab9 */ /* 0x000fe20000000800 */
[----:B------:R-:W-:Y:S02]  /*0de0*/  UMOV UR22, 0xffffffff ;  /* 0xffffffff00167882 */ /* 0x000fe40000000000 */
[----:B------:R-:W-:Y:S01]  /*0df0*/  UIADD3 UR17, UR13, UR17, URZ ;  /* 0x000000110d117290 */ /* 0x000fe2000fffe03f */
[----:B------:R-:W-:Y:S01]  /*0e00*/  ULDC UR19, c[0x0][0x618] ;  /* 0x0001860000137ab9 */ /* 0x000fe20000000800 */
[----:B------:R-:W-:Y:S01]  /*0e10*/  ULDC.64 UR6, c[0x0][0x640] ;  /* 0x0001900000067ab9 */ /* 0x000fe20000000a00 */
[----:B------:R-:W-:Y:S01]  /*0e20*/  USHF.L.U32 UR13, UR22, UR24, URZ ;  /* 0x00000018160d7299 */ /* 0x000fe2000800063f */
[----:B------:R-:W-:Y:S01]  /*0e30*/  ISETP.NE.U32.AND P0, PT, RZ, UR6, PT ;  /* 0x00000006ff007c0c */ /* 0x000fe2000bf05070 */
[----:B------:R-:W-:-:S02]  /*0e40*/  USHF.R.U64 UR22, UR12, UR19, UR17 ;  /* 0x000000130c167299 */ /* 0x000fc40008001211 */
[----:B------:R-:W-:Y:S01]  /*0e50*/  USHF.R.U32.HI UR12, URZ, UR19, UR17 ;  /* 0x000000133f0c7299 */ /* 0x000fe20008011611 */
[----:B0-----:R-:W-:Y:S01]  /*0e60*/  R2UR UR16, R2 ;  /* 0x00000000021072ca */ /* 0x001fe200000e0000 */
[----:B------:R-:W-:Y:S01]  /*0e70*/  ULDC UR21, c[0x0][0x608] ;  /* 0x0001820000157ab9 */ /* 0x000fe20000000800 */
[----:B------:R-:W-:Y:S01]  /*0e80*/  ISETP.NE.AND.EX P0, PT, RZ, UR7, PT, P0 ;  /* 0x00000007ff007c0c */ /* 0x000fe2000bf05300 */
[----:B------:R-:W-:Y:S02]  /*0e90*/  USHF.R.U64 UR26, UR22, UR21, UR12 ;  /* 0x00000015161a7299 */ /* 0x000fe4000800120c */
[----:B------:R-:W-:Y:S01]  /*0ea0*/  USHF.R.U32.HI UR12, URZ, UR21, UR12 ;  /* 0x000000153f0c7299 */ /* 0x000fe2000801160c */
[----:B------:R-:W-:Y:S01]  /*0eb0*/  UMOV UR20, 0x1 ;  /* 0x0000000100147882 */ /* 0x000fe20000000000 */
[----:B------:R-:W-:Y:S02]  /*0ec0*/  UIADD3 UR14, -UR14, URZ, URZ ;  /* 0x0000003f0e0e7290 */ /* 0x000fe4000fffe13f */
[----:B------:R-:W-:-:S02]  /*0ed0*/  USHF.R.U64 UR27, UR26, UR24, UR12 ;  /* 0x000000181a1b7299 */ /* 0x000fc4000800120c */
[----:B------:R-:W-:Y:S01]  /*0ee0*/  USHF.L.U32 UR19, UR20, UR24, URZ ;  /* 0x0000001814137299 */ /* 0x000fe2000800063f */
[----:B------:R-:W-:Y:S01]  /*0ef0*/  ULDC UR15, c[0x0][0x144] ;  /* 0x00005100000f7ab9 */ /* 0x000fe20000000800 */
[----:B------:R-:W-:Y:S01]  /*0f00*/  ULDC UR10, c[0x0][0x600] ;  /* 0x00018000000a7ab9 */ /* 0x000fe20000000800 */
[----:B------:R-:W-:Y:S02]  /*0f10*/  ULOP3.LUT UR20, URZ, UR13, URZ, 0x33, !UPT ;  /* 0x0000000d3f147292 */ /* 0x000fe4000f8e333f */
[----:B------:R-:W-:Y:S02]  /*0f20*/  USHF.R.U32.HI UR13, URZ, UR24, UR12 ;  /* 0x000000183f0d7299 */ /* 0x000fe4000801160c */
[----:B------:R-:W-:Y:S02]  /*0f30*/  UIADD3 UR11, UR10, -0x1, URZ ;  /* 0xffffffff0a0b7890 */ /* 0x000fe4000fffe03f */
[----:B------:R-:W-:Y:S02]  /*0f40*/  UIADD3 UR23, -UR16, URZ, URZ ;  /* 0x0000003f10177290 */ /* 0x000fe4000fffe13f */
[----:B------:R-:W-:Y:S01]  /*0f50*/  UIMAD UR4, UR15, UR14, UR4 ;  /* 0x0000000e0f0472a4 */ /* 0x000fe2000f8e0204 */
[----:B------:R-:W-:Y:S01]  /*0f60*/  ULDC UR28, c[0x0][0x148] ;  /* 0x00005200001c7ab9 */ /* 0x000fe20000000800 */
[----:B------:R-:W-:Y:S01]  /*0f70*/  ULDC UR24, c[0x0][0x648] ;  /* 0x0001920000187ab9 */ /* 0x000fe20000000800 */
[----:B------:R-:W-:Y:S01]  /*0f80*/  ULDC UR25, c[0x0][0x638] ;  /* 0x00018e0000197ab9 */ /* 0x000fe20000000800 */
[----:B------:R-:W-:Y:S01]  /*0f90*/  UMOV UR12, UR27 ;  /* 0x0000001b000c7c82 */ /* 0x000fe20008000000 */
[----:B------:R-:W-:Y:S07]  /*0fa0*/  @!P0 BRA `(.L_x_11) ;  /* 0x0000000000308947 */ /* 0x000fee0003800000 */
[----:B------:R-:W-:Y:S02]  /*0fb0*/  ULDC UR16, c[0x0][0x64c] ;  /* 0x0001930000107ab9 */ /* 0x000fe40000000800 */
        /* <DEDUP_REMOVED lines=8> */
[----:B------:R-:W-:-:S07]  /*1040*/  UIMAD.WIDE.U32.X UR6, UR21, UR7, UR16, UP1 ;  /* 0x00000007150672a5 */ /* 0x000fce00088e0410 */
[----:B------:R-:W-:Y:S01]  /*1050*/  UMOV UR12, UR6 ;  /* 0x00000006000c7c82 */ /* 0x000fe20008000000 */
[----:B------:R-:W-:-:S05]  /*1060*/  UMOV UR13, UR7 ;  /* 0x00000007000d7c82 */ /* 0x000fca0008000000 */
.L_x_11:
[----:B------:R-:W-:Y:S01]  /*1070*/  UISETP.NE.AND UP1, UPT, UR38, URZ, UPT ;  /* 0x0000003f2600728c */ /* 0x000fe2000bf25270 */
[----:B------:R-:W-:Y:S01]  /*1080*/  IMAD.MOV.U32 R5, RZ, RZ, 0x1 ;  /* 0x00000001ff057424 */ /* 0x000fe200078e00ff */
[----:B------:R-:W-:Y:S01]  /*1090*/  USHF.R.U64 UR6, UR12, UR24, UR13 ;  /* 0x000000180c067299 */ /* 0x000fe2000800120d */
[----:B------:R-:W-:Y:S01]  /*10a0*/  IMAD.U32 R19, RZ, RZ, UR5 ;  /* 0x00000005ff137e24 */ /* 0x000fe2000f8e00ff */
[----:B------:R-:W-:Y:S02]  /*10b0*/  ULOP3.LUT UR20, UR26, UR20, URZ, 0xc0, !UPT ;  /* 0x000000141a147292 */ /* 0x000fe4000f8ec03f */
[----:B------:R-:W-:Y:S02]  /*10c0*/  UIADD3 UR7, -UR6, URZ, URZ ;  /* 0x0000003f06077290 */ /* 0x000fe4000fffe13f */
[----:B------:R-:W-:Y:S02]  /*10d0*/  UIMAD UR19, UR19, UR6, UR20 ;  /* 0x00000006131372a4 */ /* 0x000fe4000f8e0214 */
[----:B------:R-:W-:-:S02]  /*10e0*/  ULOP3.LUT UR11, UR22, UR11, URZ, 0xc0, !UPT ;  /* 0x0000000b160b7292 */ /* 0x000fc4000f8ec03f */
[----:B------:R-:W-:Y:S02]  /*10f0*/  @UP1 UIMAD UR4, UR28, UR23, UR9 ;  /* 0x000000171c0412a4 */ /* 0x000fe4000f8e0209 */
[----:B------:R-:W-:-:S03]  /*1100*/  UIMAD UR6, UR7, UR25, UR27 ;  /* 0x00000019070672a4 */ /* 0x000fc6000f8e021b */
[----:B------:R-:W-:Y:S01]  /*1110*/  ULDC UR7, c[0x0][0x610] ;  /* 0x0001840000077ab9 */ /* 0x000fe20000000800 */
[----:B------:R-:W-:Y:S02]  /*1120*/  UIMAD UR6, UR6, UR10, UR11 ;  /* 0x0000000a060672a4 */ /* 0x000fe4000f8e020b */
[----:B------:R-:W-:-:S04]  /*1130*/  UIMAD UR4, UR19, UR7, UR4 ;  /* 0x00000007130472a4 */ /* 0x000fc8000f8e0204 */
[----:B------:R-:W-:Y:S02]  /*1140*/  USEL UR7, UR6, UR4, !UP1 ;  /* 0x0000000406077287 */ /* 0x000fe4000c800000 */
[----:B------:R-:W-:-:S04]  /*1150*/  USEL UR4, UR4, UR6, !UP1 ;  /* 0x0000000604047287 */ /* 0x000fc8000c800000 */
[----:B------:R-:W-:Y:S02]  /*1160*/  IMAD.U32 R2, RZ, RZ, UR7 ;  /* 0x00000007ff027e24 */ /* 0x000fe4000f8e00ff */
[----:B------:R-:W-:-:S07]  /*1170*/  IMAD.U32 R18, RZ, RZ, UR4 ;  /* 0x00000004ff127e24 */ /* 0x000fce000f8e00ff */
.L_x_9:
[----:B------:R-:W-:Y:S02]  /*1180*/  ULDC UR4, c[0x0][0x28c] ;  /* 0x0000a30000047ab9 */ /* 0x000fe40000000800 */
[----:B------:R-:W-:-:S04]  /*1190*/  UIADD3 UR4, UR4, 0x1f, URZ ;  /* 0x0000001f04047890 */ /* 0x000fc8000fffe03f */
[----:B------:R-:W-:-:S04]  /*11a0*/  USHF.R.S32.HI UR5, URZ, 0x1f, UR4 ;  /* 0x0000001f3f057899 */ /* 0x000fc80008011404 */
[----:B------:R-:W-:-:S04]  /*11b0*/  ULEA.HI UR5, UR5, UR4, URZ, 0x5 ;  /* 0x0000000405057291 */ /* 0x000fc8000f8f283f */
[----:B------:R-:W-:Y:S01]  /*11c0*/  USHF.R.S32.HI UR39, URZ, 0x5, UR5 ;  /* 0x000000053f277899 */ /* 0x000fe20008011405 */
[----:B------:R-:W-:Y:S11]  /*11d0*/  @!P1 BRA `(.L_x_12) ;  /* 0x0000005400709947 */ /* 0x000ff60003800000 */
[----:B------:R-:W-:-:S06]  /*11e0*/  UISETP.GT.U32.AND UP1, UPT, UR18, 0x1, UPT ;  /* 0x000000011200788c */ /* 0x000fcc000bf24070 */
[----:B------:R-:W-:-:S13]  /*11f0*/  PLOP3.LUT P0, PT, PT, PT, UP1, 0x80, 0x0 ;  /* 0x000000000000781c */ /* 0x000fda0003f0f018 */
[----:B------:R-:W-:Y:S05]  /*1200*/  @P0 EXIT ;  /* 0x000000000000094d */ /* 0x000fea0003800000 */
.L_x_13:
[----:B------:R-:W-:-:S08]  /*1210*/  NOP ;  /* 0x0000000000007918 */ /* 0x000fd00000000000 */
[----:B------:R-:W0:Y:S02]  /*1220*/  USETMAXREG.TRY_ALLOC.CTAPOOL UP1, 0xe8 ;  /* 0x000000e8000079c8 */ /* 0x000e240008020600 */
[----:B0-----:R-:W-:-:S13]  /*1230*/  PLOP3.LUT P0, PT, PT, PT, UP1, 0x80, 0x0 ;  /* 0x000000000000781c */ /* 0x001fda0003f0f018 */
[----:B------:R-:W-:Y:S05]  /*1240*/  @!P0 BRA `(.L_x_13) ;  /* 0xfffffffc00f08947 */ /* 0x000fea000383ffff */
[----:B------:R-:W-:-:S13]  /*1250*/  LOP3.LUT P0, RZ, R5, 0xff, RZ, 0xc0, !PT ;  /* 0x000000ff05ff7812 */ /* 0x000fda000780c0ff */
[----:B------:R-:W-:Y:S05]  /*1260*/  @!P0 EXIT ;  /* 0x000000000000894d */ /* 0x000fea0003800000 */
[----:B------:R-:W0:Y:S01]  /*1270*/  S2UR UR5, SR_CgaCtaId ;  /* 0x00000000000579c3 */ /* 0x000e220000008800 */
[----:B------:R-:W-:Y:S01]  /*1280*/  VIADD R6, R0, 0xffffffff ;  /* 0xffffffff00067836 */ /* 0x000fe20000000000 */
[----:B------:R-:W-:Y:S01]  /*1290*/  SHF.R.S32.HI R0, RZ, 0x1f, R3 ;  /* 0x0000001fff007819 */ /* 0x000fe20000011403 */
[----:B------:R-:W-:Y:S01]  /*12a0*/  USHF.R.U32.HI UR4, URZ, 0x1, UR39 ;  /* 0x000000013f047899 */ /* 0x000fe20008011627 */
[----:B------:R-:W-:Y:S02]  /*12b0*/  UMOV UR41, 0x400 ;  /* 0x0000040000297882 */ /* 0x000fe40000000000 */
[----:B------:R-:W-:Y:S01]  /*12c0*/  R2UR UR43, R6 ;  /* 0x00000000062b72ca */ /* 0x000fe200000e0000 */
[----:B------:R-:W-:Y:S01]  /*12d0*/  ULOP3.LUT UR42, UR39, 0x1, URZ, 0xc0, !UPT ;  /* 0x00000001272a7892 */ /* 0x000fe2000f8ec03f */
[CC--:B------:R-:W-:Y:S01]  /*12e0*/  LEA.HI R4, R0.reuse, R3.reuse, RZ, 0x2 ;  /* 0x0000000300047211 */ /* 0x0c0fe200078f10ff */
[----:B------:R-:W-:Y:S01]  /*12f0*/  ULOP3.LUT UR4, UR4, 0x1, URZ, 0xc0, !UPT ;  /* 0x0000000104047892 */ /* 0x000fe2000f8ec03f */
[----:B------:R-:W-:Y:S01]  /*1300*/  LEA.HI R0, R0, R3, RZ, 0x5 ;  /* 0x0000000300007211 */ /* 0x000fe200078f28ff */
[----:B------:R-:W-:Y:S01]  /*1310*/  USEL UR42, UR42, URZ, !UP0 ;  /* 0x0000003f2a2a7287 */ /* 0x000fe2000c000000 */
[--C-:B------:R-:W-:Y:S01]  /*1320*/  SHF.R.S32.HI R88, RZ, 0x2, R4.reuse ;  /* 0x00000002ff587819 */ /* 0x100fe20000011404 */
[----:B------:R-:W-:Y:S01]  /*1330*/  UISETP.EQ.U32.AND UP0, UPT, UR4, 0x1, !UP0 ;  /* 0x000000010400788c */ /* 0x000fe2000c702070 */
[----:B------:R-:W-:Y:S01]  /*1340*/  SHF.R.S32.HI R5, RZ, 0x1f, R4 ;  /* 0x0000001fff057819 */ /* 0x000fe20000011404 */
[----:B------:R-:W-:Y:S01]  /*1350*/  UISETP.LT.AND UP1, UPT, UR39, 0x1, UPT ;  /* 0x000000012700788c */ /* 0x000fe2000bf21270 */
[----:B------:R-:W-:Y:S01]  /*1360*/  LOP3.LUT R90, R4, 0xfffffffc, RZ, 0xc0, !PT ;  /* 0xfffffffc045a7812 */ /* 0x000fe200078ec0ff */
[----:B------:R-:W-:Y:S01]  /*1370*/  ULDC UR6, c[0x0][0x284] ;  /* 0x0000a10000067ab9 */ /* 0x000fe20000000800 */
[----:B------:R-:W-:Y:S01]  /*1380*/  LEA.HI R5, R5, R88, RZ, 0x3 ;  /* 0x0000005805057211 */ /* 0x000fe200078f18ff */
[----:B------:R-:W-:Y:S01]  /*1390*/  USHF.L.U32 UR43, UR43, 0x3, URZ ;  /* 0x000000032b2b7899 */ /* 0x000fe2000800063f */
[----:B------:R-:W-:Y:S01]  /*13a0*/  ISETP.NE.AND P0, PT, R6, RZ, PT ;  /* 0x000000ff0600720c */ /* 0x000fe20003f05270 */
[----:B------:R-:W-:Y:S01]  /*13b0*/  USEL UR45, UR39, 0x1, UP1 ;  /* 0x00000001272d7887 */ /* 0x000fe20008800000 */
[----:B------:R-:W-:Y:S01]  /*13c0*/  LOP3.LUT R5, R5, 0xfffffff8, RZ, 0xc0, !PT ;  /* 0xfffffff805057812 */ /* 0x000fe200078ec0ff */
[----:B------:R-:W-:Y:S01]  /*13d0*/  IMAD.IADD R90, R3, 0x1, -R90 ;  /* 0x00000001035a7824 */ /* 0x000fe200078e0a5a */
[----:B0-----:R-:W-:Y:S01]  /*13e0*/  ULEA UR41, UR5, UR41, 0x18 ;  /* 0x0000002905297291 */ /* 0x001fe2000f8ec03f */
[----:B------:R-:W-:Y:S01]  /*13f0*/  IMAD.U32 R92, RZ, RZ, UR43 ;  /* 0x0000002bff5c7e24 */ /* 0x000fe2000f8e00ff */
[----:B------:R-:W-:Y:S01]  /*1400*/  SEL R98, RZ, 0x1, P0 ;  /* 0x00000001ff627807 */ /* 0x000fe20000000000 */
[----:B------:R-:W-:Y:S01]  /*1410*/  IMAD.IADD R88, R88, 0x1, -R5 ;  /* 0x0000000158587824 */ /* 0x000fe200078e0a05 */
[----:B------:R-:W-:Y:S01]  /*1420*/  UIADD3 UR44, UR41, 0x30, URZ ;  /* 0x00000030292c7890 */ /* 0x000fe2000fffe03f */
[----:B------:R-:W-:Y:S01]  /*1430*/  SHF.R.S32.HI R5, RZ, 0x5, R0 ;  /* 0x00000005ff057819 */ /* 0x000fe20000011400 */
[----:B------:R-:W-:Y:S01]  /*1440*/  UIADD3 UR4, UR41, 0x100, URZ ;  /* 0x0000010029047890 */ /* 0x000fe2000fffe03f */
[C---:B------:R-:W-:Y:S01]  /*1450*/  LOP3.LUT R94, R92.reuse, 0x8, RZ, 0xc0, !PT ;  /* 0x000000085c5e7812 */ /* 0x040fe200078ec0ff */
[----:B------:R-:W-:Y:S01]  /*1460*/  UIADD3 UR5, UR41, 0x2100, URZ ;  /* 0x0000210029057890 */ /* 0x000fe2000fffe03f */
[--C-:B------:R-:W-:Y:S01]  /*1470*/  SHF.R.S32.HI R89, RZ, 0x1f, R88.reuse ;  /* 0x0000001fff597819 */ /* 0x100fe20000011458 */
[----:B------:R-:W-:Y:S01]  /*1480*/  USHF.R.U32.HI UR4, URZ, 0x4, UR4 ;  /* 0x000000043f047899 */ /* 0x000fe20008011604 */
[C-C-:B------:R-:W-:Y:S01]  /*1490*/  IMAD R95, R5.reuse, -0x10, -R88.reuse ;  /* 0xfffffff0055f7824 */ /* 0x140fe200078e0a58 */
[----:B------:R-:W-:Y:S01]  /*14a0*/  USHF.R.U32.HI UR5, URZ, 0x4, UR5 ;  /* 0x000000043f057899 */ /* 0x000fe20008011605 */
[----:B------:R-:W-:Y:S01]  /*14b0*/  IMAD.U32 R91, RZ, RZ, UR44 ;  /* 0x0000002cff5b7e24 */ /* 0x000fe2000f8e00ff */
[----:B------:R-:W-:Y:S01]  /*14c0*/  ULOP3.LUT UR4, UR4, 0x3fff, URZ, 0xc0, !UPT ;  /* 0x00003fff04047892 */ /* 0x000fe2000f8ec03f */
[----:B------:R-:W-:Y:S01]  /*14d0*/  IMAD.WIDE R88, R5, 0x10, R88 ;  /* 0x0000001005587825 */ /* 0x000fe200078e0258 */
[----:B------:R-:W-:Y:S01]  /*14e0*/  ULOP3.LUT UR5, UR5, 0x3fff, URZ, 0xc0, !UPT ;  /* 0x00003fff05057892 */ /* 0x000fe2000f8ec03f */
[----:B------:R-:W-:Y:S01]  /*14f0*/  LOP3.LUT R92, R92, 0x8, RZ, 0xc, !PT ;  /* 0x000000085c5c7812 */ /* 0x000fe200078e0cff */
[----:B------:R-:W-:Y:S01]  /*1500*/  ULOP3.LUT UR40, UR36, 0x1, URZ, 0xfc, !UPT ;  /* 0x0000000124287892 */ /* 0x000fe2000f8efc3f */
[----:B------:R-:W-:Y:S01]  /*1510*/  VIADD R93, R91, UR43 ;  /* 0x0000002b5b5d7c36 */ /* 0x000fe20008000000 */
[----:B------:R-:W-:Y:S01]  /*1520*/  LOP3.LUT R94, R94, 0x18, RZ, 0x3c, !PT ;  /* 0x000000185e5e7812 */ /* 0x000fe200078e3cff */
[----:B------:R-:W-:Y:S01]  /*1530*/  VIADD R95, R95, UR6 ;  /* 0x000000065f5f7c36 */ /* 0x000fe20008000000 */
[----:B------:R-:W-:-:S02]  /*1540*/  UIADD3 UR45, -UR45, UR39, URZ ;  /* 0x000000272d2d7290 */ /* 0x000fc4000fffe13f */
[----:B------:R-:W-:Y:S02]  /*1550*/  USEL UR46, URZ, 0x1, !UP0 ;  /* 0x000000013f2e7887 */ /* 0x000fe4000c000000 */
[----:B------:R-:W-:Y:S02]  /*1560*/  ULOP3.LUT UR47, UR4, 0x10000, URZ, 0xfc, !UPT ;  /* 0x00010000042f7892 */ /* 0x000fe4000f8efc3f */
[----:B------:R-:W-:-:S12]  /*1570*/  ULOP3.LUT UR48, UR5, 0x10000, URZ, 0xfc, !UPT ;  /* 0x0001000005307892 */ /* 0x000fd8000f8efc3f */
.L_x_161:
[----:B------:R-:W-:Y:S01]  /*1580*/  SHF.L.U32 R0, R98, 0x1f, RZ ;  /* 0x0000001f62007819 */ /* 0x000fe200000006ff */
[----:B------:R-:W-:Y:S02]  /*1590*/  ULDC UR4, c[0x0][0x28c] ;  /* 0x0000a30000047ab9 */ /* 0x000fe40000000800 */
[----:B------:R-:W-:Y:S01]  /*15a0*/  ISETP.LT.AND P1, PT, RZ, UR4, PT ;  /* 0x00000004ff007c0c */ /* 0x000fe2000bf21270 */
[----:B------:R-:W0:Y:S02]  /*15b0*/  SYNCS.PHASECHK.TRANS64.TRYWAIT P0, [R91+UR43], R0 ;  /* 0x000000005b0075a7 */ /* 0x000e24000800016b */
[----:B0-23--:R-:W-:Y:S10]  /*15c0*/  @!P0 BRA `(.L_x_14) ;  /* 0x0000006000208947 */ /* 0x00dff40003800000 */
.L_x_181:
[----:B------:R-:W-:Y:S05]  /*15d0*/  @P1 BRA `(.L_x_15) ;  /* 0x0000000000401947 */ /* 0x000fea0003800000 */
[----:B0-----:R-:W-:Y:S01]  /*15e0*/  MOV R0, 0x0 ;  /* 0x0000000000007802 */ /* 0x001fe20000000f00 */
[----:B------:R-:W-:Y:S01]  /*15f0*/  ULDC.64 UR4, c[0x4][0x68] ;  /* 0x01001a0000047ab9 */ /* 0x000fe20000000a00 */
[----:B------:R-:W-:Y:S01]  /*1600*/  ULDC.64 UR6, c[0x4][0x8] ;  /* 0x0100020000067ab9 */ /* 0x000fe20000000a00 */
[----:B------:R-:W-:Y:S01]  /*1610*/  IMAD.U32 R4, RZ, RZ, UR4 ;  /* 0x00000004ff047e24 */ /* 0x000fe2000f8e00ff */
[----:B------:R0:W1:Y:S01]  /*1620*/  LDC.64 R14, c[0x4][R0] ;  /* 0x01000000000e7b82 */ /* 0x0000620000000a00 */
[----:B------:R-:W-:Y:S01]  /*1630*/  IMAD.U32 R5, RZ, RZ, UR5 ;  /* 0x00000005ff057e24 */ /* 0x000fe2000f8e00ff */
[----:B------:R-:W-:Y:S01]  /*1640*/  ULDC.64 UR4, c[0x4][0x70] ;  /* 0x01001c0000047ab9 */ /* 0x000fe20000000a00 */
[----:B------:R-:W-:Y:S02]  /*1650*/  IMAD.U32 R10, RZ, RZ, UR6 ;  /* 0x00000006ff0a7e24 */ /* 0x000fe4000f8e00ff */
[----:B------:R-:W-:Y:S02]  /*1660*/  IMAD.U32 R6, RZ, RZ, UR4 ;  /* 0x00000004ff067e24 */ /* 0x000fe4000f8e00ff */
[----:B------:R-:W-:-:S02]  /*1670*/  IMAD.U32 R7, RZ, RZ, UR5 ;  /* 0x00000005ff077e24 */ /* 0x000fc4000f8e00ff */
[----:B------:R-:W-:Y:S02]  /*1680*/  IMAD.U32 R11, RZ, RZ, UR7 ;  /* 0x00000007ff0b7e24 */ /* 0x000fe4000f8e00ff */
[----:B------:R-:W-:Y:S02]  /*1690*/  IMAD.MOV.U32 R8, RZ, RZ, 0x1e1 ;  /* 0x000001e1ff087424 */ /* 0x000fe400078e00ff */
[----:B------:R-:W-:Y:S02]  /*16a0*/  IMAD.MOV.U32 R12, RZ, RZ, 0x1 ;  /* 0x00000001ff0c7424 */ /* 0x000fe400078e00ff */
[----:B0-----:R-:W-:-:S07]  /*16b0*/  IMAD.MOV.U32 R13, RZ, RZ, RZ ;  /* 0x000000ffff0d7224 */ /* 0x001fce00078e00ff */
[----:B------:R-:W-:-:S07]  /*16c0*/  LEPC R20, `(.L_x_15) ;  /* 0x000000001014794e */ /* 0x000fce0000000000 */
[----:B-1---5:R-:W-:Y:S05]  /*16d0*/  CALL.ABS.NOINC R14 ;  /* 0x000000000e007343 */ /* 0x022fea0003c00000 */
.L_x_15:
[----:B0-----:R-:W-:-:S05]  /*16e0*/  IMAD.U32 R0, RZ, RZ, UR40 ;  /* 0x00000028ff007e24 */ /* 0x001fca000f8e00ff */
[----:B------:R-:W-:-:S13]  /*16f0*/  ISETP.NE.AND P0, PT, R0, 0x3, PT ;  /* 0x000000030000780c */ /* 0x000fda0003f05270 */
[----:B------:R-:W-:Y:S05]  /*1700*/  @!P0 BRA `(.L_x_16) ;  /* 0x0000000000048947 */ /* 0x000fea0003800000 */
[----:B------:R-:W-:Y:S01]  /*1710*/  BPT.TRAP 0x1 ;  /* 0x000000040000795c */ /* 0x000fe20000300000 */
.L_x_16:
[----:B------:R-:W-:Y:S02]  /*1720*/  IMAD.U32 R3, RZ, RZ, UR42 ;  /* 0x0000002aff037e24 */ /* 0x000fe4000f8e00ff */
[----:B------:R-:W-:-:S03]  /*1730*/  IMAD.U32 R0, RZ, RZ, UR46 ;  /* 0x0000002eff007e24 */ /* 0x000fc6000f8e00ff */
[----:B------:R-:W-:Y:S02]  /*1740*/  LEA R3, R3, UR41, 0x3 ;  /* 0x0000002903037c11 */ /* 0x000fe4000f8e18ff */
[----:B------:R-:W-:-:S04]  /*1750*/  SHF.L.U32 R0, R0, 0x1f, RZ ;  /* 0x0000001f00007819 */ /* 0x000fc800000006ff */
[----:B------:R0:W1:Y:S01]  /*1760*/  SYNCS.PHASECHK.TRANS64.TRYWAIT P1, [R3+URZ], R0 ;  /* 0x00000000030075a7 */ /* 0x000062000802017f */
[----:B------:R-:W-:Y:S05]  /*1770*/  @!P0 BRA `(.L_x_17) ;  /* 0x0000000000048947 */ /* 0x000fea0003800000 */
[----:B------:R-:W-:Y:S01]  /*1780*/  BPT.TRAP 0x1 ;  /* 0x000000040000795c */ /* 0x000fe20000300000 */
.L_x_17:
[----:B-1----:R-:W-:Y:S05]  /*1790*/  @P1 BRA `(.L_x_18) ;  /* 0x0000000000081947 */ /* 0x002fea0003800000 */
[----:B------:R-:W1:Y:S02]  /*17a0*/  SYNCS.PHASECHK.TRANS64.TRYWAIT P1, [R3+URZ], R0 ;  /* 0x00000000030075a7 */ /* 0x000e64000802017f */
[----:B-1----:R-:W-:Y:S05]  /*17b0*/  @!P1 BRA `(.L_x_19) ;  /* 0x0000005c00b89947 */ /* 0x002fea0003800000 */
.L_x_18:
[----:B------:R-:W-:Y:S05]  /*17c0*/  WARPSYNC.ALL ;  /* 0x0000000000007948 */ /* 0x000fea0003800000 */
[----:B------:R-:W-:Y:S01]  /*17d0*/  ULEA UR4, UR42, UR47, 0x8 ;  /* 0x0000002f2a047291 */ /* 0x000fe2000f8e403f */
[----:B------:R-:W-:Y:S01]  /*17e0*/  WARPGROUP.ARRIVE ;  /* 0x00000000000079c5 */ /* 0x000fe20000000000 */
[----:B------:R-:W-:Y:S01]  /*17f0*/  ULEA UR6, UR42, UR48, 0x9 ;  /* 0x000000302a067291 */ /* 0x000fe2000f8e483f */
[----:B01----:R-:W-:Y:S01]  /*1800*/  IMAD.U32 R0, RZ, RZ, UR45 ;  /* 0x0000002dff007e24 */ /* 0x003fe2000f8e00ff */
[----:B------:R-:W-:Y:S01]  /*1810*/  UMOV UR5, 0x80000020 ;  /* 0x8000002000057882 */ /* 0x000fe20000000000 */
[----:B------:R-:W-:-:S03]  /*1820*/  UMOV UR7, 0x80000020 ;  /* 0x8000002000077882 */ /* 0x000fc60000000000 */
[----:B------:R-:W-:-:S03]  /*1830*/  ISETP.GE.AND P1, PT, R0, 0x1, PT ;  /* 0x000000010000780c */ /* 0x000fc60003f26270 */
[----:B------:R-:W-:Y:S01]  /*1840*/  HGMMA.64x128x16.F32 R24, gdesc[UR4], RZ, !UPT, gsb0 ;  /* 0x01e00000041879f0 */ /* 0x000fe2000c0008ff */
[----:B------:R-:W-:Y:S02]  /*1850*/  UIADD3 UR4, UR4, 0x2, URZ ;  /* 0x0000000204047890 */ /* 0x000fe4000fffe03f */
[----:B------:R-:W-:Y:S01]  /*1860*/  UIADD3 UR6, UR6, 0x2, URZ ;  /* 0x0000000206067890 */ /* 0x000fe2000fffe03f */
[----:B------:R-:W-:Y:S01]  /*1870*/  UMOV UR5, 0x80000020 ;  /* 0x8000002000057882 */ /* 0x000fe20000000000 */
[----:B------:R-:W-:Y:S01]  /*1880*/  UMOV UR7, 0x80000020 ;  /* 0x8000002000077882 */ /* 0x000fe20000000000 */
[----:B------:R-:W-:Y:S02]  /*1890*/  WARPGROUP.DEPBAR.LE gsb0, 0x0 ;  /* 0x00008000000079c5 */ /* 0x000fe40000010000 */
[----:B------:R-:W-:-:S06]  /*18a0*/  WARPGROUP.ARRIVE ;  /* 0x00000000000079c5 */ /* 0x000fcc0000000000 */
[----:B------:R-:W-:Y:S03]  /*18b0*/  HGMMA.64x128x16.F32 R24, gdesc[UR4], R24, gsb0 ;  /* 0x01e00000041879f0 */ /* 0x000fe60008000818 */
[----:B------:R-:W-:Y:S02]  /*18c0*/  WARPGROUP.DEPBAR.LE gsb0, 0x0 ;  /* 0x00008000000079c5 */ /* 0x000fe40000010000 */
[----:B------:R-:W-:Y:S05]  /*18d0*/  @!P1 BRA `(.L_x_20) ;  /* 0x0000000000d49947 */ /* 0x000fea0003800000 */
[----:B------:R-:W-:Y:S01]  /*18e0*/  UIADD3 UR4, UR42, 0x1, URZ ;  /* 0x000000012a047890 */ /* 0x000fe2000fffe03f */
[----:B------:R-:W-:Y:S01]  /*18f0*/  IMAD.U32 R0, RZ, RZ, UR45 ;  /* 0x0000002dff007e24 */ /* 0x000fe2000f8e00ff */
[----:B------:R-:W-:Y:S02]  /*1900*/  UMOV UR9, UR42 ;  /* 0x0000002a00097c82 */ /* 0x000fe40008000000 */
[----:B------:R-:W-:-:S04]  /*1910*/  UISETP.NE.AND UP0, UPT, UR4, 0x2, UPT ;  /* 0x000000020400788c */ /* 0x000fc8000bf05270 */
[----:B------:R-:W-:Y:S02]  /*1920*/  USEL UR5, URZ, 0x1, UP0 ;  /* 0x000000013f057887 */ /* 0x000fe40008000000 */
[----:B------:R-:W-:Y:S02]  /*1930*/  USEL UR8, UR4, URZ, UP0 ;  /* 0x0000003f04087287 */ /* 0x000fe40008000000 */
[----:B------:R-:W-:-:S06]  /*1940*/  ULOP3.LUT UR5, UR46, UR5, URZ, 0x3c, !UPT ;  /* 0x000000052e057292 */ /* 0x000fcc000f8e3c3f */
[----:B------:R-:W-:-:S07]  /*1950*/  IMAD.U32 R5, RZ, RZ, UR5 ;  /* 0x00000005ff057e24 */ /* 0x000fce000f8e00ff */
.L_x_27:
[----:B01----:R-:W-:Y:S05]  /*1960*/  @!P0 BRA `(.L_x_21) ;  /* 0x0000000000048947 */ /* 0x003fea0003800000 */
[----:B------:R-:W-:Y:S01]  /*1970*/  BPT.TRAP 0x1 ;  /* 0x000000040000795c */ /* 0x000fe20000300000 */
.L_x_21:
[----:B------:R-:W-:Y:S01]  /*1980*/  ULEA UR4, UR8, UR41, 0x3 ;  /* 0x0000002908047291 */ /* 0x000fe2000f8e183f */
[----:B------:R-:W-:-:S08]  /*1990*/  SHF.L.U32 R3, R5, 0x1f, RZ ;  /* 0x0000001f05037819 */ /* 0x000fd000000006ff */
[----:B------:R0:W1:Y:S01]  /*19a0*/  SYNCS.PHASECHK.TRANS64.TRYWAIT P1, [UR4], R3 ;  /* 0x00000003ff0075a7 */ /* 0x0000620008020144 */
[----:B------:R-:W-:Y:S05]  /*19b0*/  @!P0 BRA `(.L_x_22) ;  /* 0x0000000000048947 */ /* 0x000fea0003800000 */
[----:B------:R-:W-:Y:S01]  /*19c0*/  BPT.TRAP 0x1 ;  /* 0x000000040000795c */ /* 0x000fe20000300000 */
.L_x_22:
[----:B-1----:R-:W-:Y:S05]  /*19d0*/  @P1 BRA `(.L_x_23) ;  /* 0x0000000000081947 */ /* 0x002fea0003800000 */
[----:B------:R-:W1:Y:S02]  /*19e0*/  SYNCS.PHASECHK.TRANS64.TRYWAIT P1, [UR4], R3 ;  /* 0x00000003ff0075a7 */ /* 0x000e640008020144 */
[----:B-1----:R-:W-:Y:S05]  /*19f0*/  @!P1 BRA `(.L_x_24) ;  /* 0x0000005c003c9947 */ /* 0x002fea0003800000 */
.L_x_23:
[----:B------:R-:W-:Y:S01]  /*1a00*/  ULEA UR4, UR8, UR47, 0x8 ;  /* 0x0000002f08047291 */ /* 0x000fe2000f8e403f */
[----:B------:R-:W-:Y:S01]  /*1a10*/  WARPGROUP.ARRIVE ;  /* 0x00000000000079c5 */ /* 0x000fe20000000000 */
[----:B------:R-:W-:Y:S01]  /*1a20*/  ULEA UR6, UR8, UR48, 0x9 ;  /* 0x0000003008067291 */ /* 0x000fe2000f8e483f */
[----:B------:R-:W-:Y:S01]  /*1a30*/  UMOV UR5, 0x80000020 ;  /* 0x8000002000057882 */ /* 0x000fe20000000000 */
[----:B------:R-:W-:-:S07]  /*1a40*/  UMOV UR7, 0x80000020 ;  /* 0x8000002000077882 */ /* 0x000fce0000000000 */
[----:B------:R-:W-:Y:S01]  /*1a50*/  HGMMA.64x128x16.F32 R24, gdesc[UR4], R24, gsb0 ;  /* 0x01e00000041879f0 */ /* 0x000fe20008000818 */
        /* <DEDUP_REMOVED lines=9> */
[----:B------:R-:W-:Y:S01]  /*1af0*/  BPT.TRAP 0x1 ;  /* 0x000000040000795c */ /* 0x000fe20000300000 */
.L_x_25:
[----:B------:R-:W-:Y:S02]  /*1b00*/  UISETP.GT.U32.AND UP0, UPT, UR36, 0x1, UPT ;  /* 0x000000012400788c */ /* 0x000fe4000bf04070 */
[----:B------:R-:W-:-:S04]  /*1b10*/  ULEA UR4, UR9, UR41, 0x3 ;  /* 0x0000002909047291 */ /* 0x000fc8000f8e183f */
[----:B------:R-:W-:Y:S01]  /*1b20*/  UIADD3 UR4, UR4, 0x10, URZ ;  /* 0x0000001004047890 */ /* 0x000fe2000fffe03f */
[----:B------:R-:W-:-:S03]  /*1b30*/  PLOP3.LUT P1, PT, PT, PT, UP0, 0x80, 0x0 ;  /* 0x000000000000781c */ /* 0x000fc60003f2f008 */
[----:B------:R-:W-:-:S09]  /*1b40*/  UPRMT UR4, URZ, 0x654, UR4 ;  /* 0x000006543f047896 */ /* 0x000fd20008000004 */
[----:B------:R-:W-:Y:S01]  /*1b50*/  SYNCS.ARRIVE.TRANS64.RED.A1T0 RZ, [UR4], RZ ;  /* 0x000000ffffff79a7 */ /* 0x000fe20008100404 */
[----:B------:R-:W-:Y:S05]  /*1b60*/  @P1 BRA `(.L_x_26) ;  /* 0x0000000000041947 */ /* 0x000fea0003800000 */
[----:B------:R-:W-:Y:S01]  /*1b70*/  BPT.TRAP 0x1 ;  /* 0x000000040000795c */ /* 0x000fe20000300000 */
.L_x_26:
[----:B------:R-:W-:Y:S01]  /*1b80*/  UIADD3 UR8, UR8, 0x1, URZ ;  /* 0x0000000108087890 */ /* 0x000fe2000fffe03f */
[C---:B------:R-:W-:Y:S01]  /*1b90*/  ISETP.GT.AND P1, PT, R0.reuse, 0x1, PT ;  /* 0x000000010000780c */ /* 0x040fe20003f24270 */
[----:B------:R-:W-:Y:S01]  /*1ba0*/  UIADD3 UR9, UR9, 0x1, URZ ;  /* 0x0000000109097890 */ /* 0x000fe2000fffe03f */
[----:B------:R-:W-:Y:S01]  /*1bb0*/  VIADD R0, R0, 0xffffffff ;  /* 0xffffffff00007836 */ /* 0x000fe20000000000 */
[----:B------:R-:W-:Y:S02]  /*1bc0*/  UISETP.NE.AND UP0, UPT, UR8, 0x2, UPT ;  /* 0x000000020800788c */ /* 0x000fe4000bf05270 */
[----:B------:R-:W-:Y:S02]  /*1bd0*/  UISETP.NE.AND UP1, UPT, UR9, 0x2, UPT ;  /* 0x000000020900788c */ /* 0x000fe4000bf25270 */
[----:B------:R-:W-:Y:S02]  /*1be0*/  USEL UR4, URZ, 0x1, UP0 ;  /* 0x000000013f047887 */ /* 0x000fe40008000000 */
[----:B------:R-:W-:-:S02]  /*1bf0*/  USEL UR8, UR8, URZ, UP0 ;  /* 0x0000003f08087287 */ /* 0x000fc40008000000 */
[----:B------:R-:W-:Y:S02]  /*1c00*/  USEL UR9, UR9, URZ, UP1 ;  /* 0x0000003f09097287 */ /* 0x000fe40008800000 */
[----:B------:R-:W-:Y:S01]  /*1c10*/  LOP3.LUT R5, R5, UR4, RZ, 0x3c, !PT ;  /* 0x0000000405057c12 */ /* 0x000fe2000f8e3cff */
[----:B------:R-:W-:Y:S09]  /*1c20*/  @P1 BRA `(.L_x_27) ;  /* 0xfffffffc004c1947 */ /* 0x000ff2000383ffff */
.L_x_20:
[----:B------:R-:W-:Y:S01]  /*1c30*/  ULDC UR6, c[0x0][0x28c] ;  /* 0x0000a30000067ab9 */ /* 0x000fe20000000800 */
[----:B------:R2:W-:Y:S01]  /*1c40*/  SYNCS.ARRIVE.TRANS64.A1T0 RZ, [R92+UR44], RZ ;  /* 0x000000ff5cff79a7 */ /* 0x0005e2000810002c */
[----:B------:R-:W-:-:S06]  /*1c50*/  UISETP.GE.AND UP0, UPT, UR6, 0x1, UPT ;  /* 0x000000010600788c */ /* 0x000fcc000bf06270 */
[----:B------:R-:W-:-:S13]  /*1c60*/  PLOP3.LUT P1, PT, PT, PT, UP0, 0x80, 0x0 ;  /* 0x000000000000781c */ /* 0x000fda0003f2f008 */
[----:B--2---:R-:W-:Y:S05]  /*1c70*/  @!P1 BRA `(.L_x_28) ;  /* 0x0000000000309947 */ /* 0x004fea0003800000 */
[----:B------:R-:W-:Y:S05]  /*1c80*/  @!P0 BRA `(.L_x_29) ;  /* 0x0000000000048947 */ /* 0x000fea0003800000 */
[----:B------:R-:W-:Y:S01]  /*1c90*/  BPT.TRAP 0x1 ;  /* 0x000000040000795c */ /* 0x000fe20000300000 */
.L_x_29:
[----:B------:R-:W-:Y:S02]  /*1ca0*/  UIADD3 UR4, UR45, UR42, URZ ;  /* 0x0000002a2d047290 */ /* 0x000fe4000fffe03f */
[----:B------:R-:W-:Y:S02]  /*1cb0*/  UISETP.GT.U32.AND UP0, UPT, UR36, 0x1, UPT ;  /* 0x000000012400788c */ /* 0x000fe4000bf04070 */
[----:B------:R-:W-:-:S04]  /*1cc0*/  USHF.L.U32 UR4, UR4, 0x3, URZ ;  /* 0x0000000304047899 */ /* 0x000fc8000800063f */
[----:B------:R-:W-:Y:S01]  /*1cd0*/  ULOP3.LUT UR4, UR4, 0x8, URZ, 0xc0, !UPT ;  /* 0x0000000804047892 */ /* 0x000fe2000f8ec03f */
[----:B------:R-:W-:-:S03]  /*1ce0*/  PLOP3.LUT P0, PT, PT, PT, UP0, 0x80, 0x0 ;  /* 0x000000000000781c */ /* 0x000fc60003f0f008 */
[----:B------:R-:W-:-:S04]  /*1cf0*/  UIADD3 UR4, UR41, 0x10, UR4 ;  /* 0x0000001029047890 */ /* 0x000fc8000fffe004 */
[----:B------:R-:W-:-:S09]  /*1d00*/  UPRMT UR4, URZ, 0x654, UR4 ;  /* 0x000006543f047896 */ /* 0x000fd20008000004 */
[----:B------:R-:W-:Y:S01]  /*1d10*/  SYNCS.ARRIVE.TRANS64.RED.A1T0 RZ, [UR4], RZ ;  /* 0x000000ffffff79a7 */ /* 0x000fe20008100404 */
[----:B------:R-:W-:Y:S05]  /*1d20*/  @P0 BRA `(.L_x_28) ;  /* 0x0000000000040947 */ /* 0x000fea0003800000 */
[----:B------:R-:W-:Y:S01]  /*1d30*/  BPT.TRAP 0x1 ;  /* 0x000000040000795c */ /* 0x000fe20000300000 */
.L_x_28:
[----:B------:R-:W-:Y:S01]  /*1d40*/  SHF.L.U32 R0, R98, 0x1f, RZ ;  /* 0x0000001f62007819 */ /* 0x000fe200000006ff */
[----:B------:R-:W-:Y:S01]  /*1d50*/  ULEA UR7, UR39, UR42, 0x1 ;  /* 0x0000002a27077291 */ /* 0x000fe2000f8e083f */
[----:B------:R-:W2:Y:S01]  /*1d60*/  LDC R9, c[0x0][0x288] ;  /* 0x0000a200ff097b82 */ /* 0x000ea20000000800 */
[----:B------:R-:W-:Y:S01]  /*1d70*/  UIADD3 UR4, UR6, 0x3e, URZ ;  /* 0x0000003e06047890 */ /* 0x000fe2000fffe03f */
[----:B------:R-:W-:Y:S01]  /*1d80*/  IMAD.SHL.U32 R10, R90, 0x2, RZ ;  /* 0x000000025a0a7824 */ /* 0x000fe200078e00ff */
[----:B------:R-:W-:Y:S02]  /*1d90*/  USHF.R.U32.HI UR5, URZ, 0x1, UR7 ;  /* 0x000000013f057899 */ /* 0x000fe40008011607 */
[----:B------:R-:W-:Y:S02]  /*1da0*/  UISETP.GT.U32.AND UP0, UPT, UR7, 0x1, UPT ;  /* 0x000000010700788c */ /* 0x000fe4000bf04070 */
[----:B------:R-:W-:Y:S01]  /*1db0*/  ULOP3.LUT UR5, UR5, 0x1, URZ, 0xc0, !UPT ;  /* 0x0000000105057892 */ /* 0x000fe2000f8ec03f */
[----:B------:R-:W3:Y:S01]  /*1dc0*/  SYNCS.PHASECHK.TRANS64.TRYWAIT P0, [R91+UR43+0x10], R0 ;  /* 0x000010005b0075a7 */ /* 0x000ee2000800016b */
[----:B------:R-:W-:Y:S01]  /*1dd0*/  UISETP.LT.U32.AND UP0, UPT, UR4, 0x3f, UP0 ;  /* 0x0000003f0400788c */ /* 0x000fe20008701070 */
[----:B------:R-:W-:Y:S01]  /*1de0*/  SHF.R.S32.HI R11, RZ, 0x1f, R10 ;  /* 0x0000001fff0b7819 */ /* 0x000fe2000001140a */
[----:B------:R-:W-:-:S02]  /*1df0*/  UISETP.NE.U32.AND UP1, UPT, UR5, 0x1, UPT ;  /* 0x000000010500788c */ /* 0x000fc4000bf25070 */
[----:B------:R-:W-:Y:S02]  /*1e00*/  USEL UR5, URZ, 0x1, !UP0 ;  /* 0x000000013f057887 */ /* 0x000fe4000c000000 */
[----:B------:R-:W-:-:S04]  /*1e10*/  UISETP.GT.U32.AND UP1, UPT, UR4, 0x3e, !UP1 ;  /* 0x0000003e0400788c */ /* 0x000fc8000cf24070 */
[----:B------:R-:W-:-:S04]  /*1e20*/  USEL UR4, URZ, 0x1, !UP1 ;  /* 0x000000013f047887 */ /* 0x000fc8000c800000 */
[----:B------:R-:W-:Y:S01]  /*1e30*/  ULOP3.LUT UR46, UR4, UR46, UR5, 0x96, !UPT ;  /* 0x0000002e042e7292 */ /* 0x000fe2000f8e9605 */
[----:B--23--:R-:W-:Y:S11]  /*1e40*/  @!P0 BRA `(.L_x_30) ;  /* 0x0000005800408947 */ /* 0x00cff60003800000 */
.L_x_182:
[----:B--2---:R-:W-:Y:S01]  /*1e50*/  IMAD.SHL.U32 R0, R18, 0x40, RZ ;  /* 0x0000004012007824 */ /* 0x004fe200078e00ff */
[----:B------:R-:W-:Y:S01]  /*1e60*/  ULDC UR6, c[0x0][0x284] ;  /* 0x0000a10000067ab9 */ /* 0x000fe20000000800 */
[----:B------:R-:W-:Y:S01]  /*1e70*/  IMAD.SHL.U32 R20, R2, 0x80, RZ ;  /* 0x0000008002147824 */ /* 0x000fe200078e00ff */
[----:B------:R-:W-:Y:S01]  /*1e80*/  SHF.R.S32.HI R13, RZ, 0x1f, R19 ;  /* 0x0000001fff0d7819 */ /* 0x000fe20000011413 */
[----:B------:R-:W-:Y:S01]  /*1e90*/  ULDC.64 UR4, c[0x0][0x5d0] ;  /* 0x0001740000047ab9 */ /* 0x000fe20000000a00 */
[----:B------:R-:W-:Y:S01]  /*1ea0*/  ISETP.GE.AND P0, PT, R0, UR6, PT ;  /* 0x0000000600007c0c */ /* 0x000fe2000bf06270 */
[----:B01----:R-:W-:Y:S01]  /*1eb0*/  IMAD.WIDE.U32 R2, R19, UR4, R10 ;  /* 0x0000000413027c25 */ /* 0x003fe2000f8e000a */
[----:B------:R-:W-:Y:S01]  /*1ec0*/  SHF.R.S32.HI R21, RZ, 0x1f, R20 ;  /* 0x0000001fff157819 */ /* 0x000fe20000011414 */
[----:B------:R-:W-:Y:S01]  /*1ed0*/  ULOP3.LUT UR42, UR42, 0x1, URZ, 0xc0, !UPT ;  /* 0x000000012a2a7892 */ /* 0x000fe2000f8ec03f */
[----:B------:R-:W-:Y:S01]  /*1ee0*/  ISETP.GE.OR P0, PT, R20, R9, P0 ;  /* 0x000000091400720c */ /* 0x000fe20000706670 */
[----:B------:R-:W-:-:S04]  /*1ef0*/  IMAD R4, R13, UR4, RZ ;  /* 0x000000040d047c24 */ /* 0x000fc8000f8e02ff */
[----:B------:R-:W-:Y:S01]  /*1f00*/  IMAD R5, R19, UR5, R4 ;  /* 0x0000000513057c24 */ /* 0x000fe2000f8e0204 */
[----:B------:R-:W-:-:S04]  /*1f10*/  IADD3 R4, P1, R20, R2, RZ ;  /* 0x0000000214047210 */ /* 0x000fc80007f3e0ff */
[----:B------:R-:W-:-:S03]  /*1f20*/  IADD3.X R5, R21, R3, R5, P1, !PT ;  /* 0x0000000315057210 */ /* 0x000fc60000ffe405 */
[----:B------:R-:W-:Y:S06]  /*1f30*/  @P0 BRA `(.L_x_31) ;  /* 0x0000004000440947 */ /* 0x000fec0003800000 */
[----:B------:R-:W0:Y:S01]  /*1f40*/  LDC.64 R6, c[0x0][0x5c8] ;  /* 0x00017200ff067b82 */ /* 0x000e220000000a00 */
[----:B-----5:R-:W-:Y:S01]  /*1f50*/  FSETP.NEU.AND P0, PT, R23, RZ, PT ;  /* 0x000000ff1700720b */ /* 0x020fe20003f0d000 */
[----:B------:R-:W-:Y:S01]  /*1f60*/  IMAD R3, R90, -0x2, R9 ;  /* 0xfffffffe5a037824 */ /* 0x000fe200078e0209 */
[----:B------:R-:W-:Y:S01]  /*1f70*/  BSSY B0, `(.L_x_31) ;  /* 0x000040d000007945 */ /* 0x000fe20003800000 */
[----:B------:R-:W-:-:S04]  /*1f80*/  IMAD.WIDE R100, R18, 0x40, R88 ;  /* 0x0000004012647825 */ /* 0x000fc800078e0258 */
[----:B------:R-:W-:Y:S02]  /*1f90*/  IMAD.IADD R2, R3, 0x1, -R20 ;  /* 0x0000000103027824 */ /* 0x000fe400078e0a14 */
[----:B------:R-:W-:-:S03]  /*1fa0*/  IMAD.IADD R0, R95, 0x1, -R0 ;  /* 0x000000015f007824 */ /* 0x000fc600078e0a00 */
[----:B------:R-:W-:-:S04]  /*1fb0*/  ISETP.GT.AND P2, PT, R2, RZ, PT ;  /* 0x000000ff0200720c */ /* 0x000fc80003f44270 */
[----:B------:R-:W-:Y:S01]  /*1fc0*/  ISETP.GT.AND P1, PT, R0, RZ, P2 ;  /* 0x000000ff0000720c */ /* 0x000fe20001724270 */
[-C--:B0-----:R-:W-:Y:S02]  /*1fd0*/  IMAD R3, R101, R6.reuse, RZ ;  /* 0x0000000665037224 */ /* 0x081fe400078e02ff */
[----:B------:R-:W-:-:S04]  /*1fe0*/  IMAD.WIDE.U32 R102, R100, R6, R4 ;  /* 0x0000000664667225 */ /* 0x000fc800078e0004 */
[----:B------:R-:W-:-:S04]  /*1ff0*/  IMAD R3, R100, R7, R3 ;  /* 0x0000000764037224 */ /* 0x000fc800078e0203 */
[----:B------:R-:W-:Y:S01]  /*2000*/  IMAD.IADD R9, R103, 0x1, R3 ;  /* 0x0000000167097824 */ /* 0x000fe200078e0203 */
[----:B------:R-:W-:Y:S06]  /*2010*/  @!P0 BRA `(.L_x_32) ;  /* 0x0000002c00308947 */ /* 0x000fec0003800000 */
[----:B------:R-:W0:Y:S01]  /*2020*/  LDC.64 R104, c[0x0][0x5b8] ;  /* 0x00016e00ff687b82 */ /* 0x000e220000000a00 */
[----:B------:R-:W-:-:S07]  /*2030*/  ULDC.64 UR4, c[0x0][0x5c0] ;  /* 0x0001700000047ab9 */ /* 0x000fce0000000a00 */
[----:B------:R-:W1:Y:S08]  /*2040*/  LDC.64 R106, c[0x0][0x5b0] ;  /* 0x00016c00ff6a7b82 */ /* 0x000e700000000a00 */
[----:B------:R-:W2:Y:S01]  /*2050*/  LDC.64 R108, c[0x0][0x5a8] ;  /* 0x00016a00ff6c7b82 */ /* 0x000ea20000000a00 */
[-C--:B0-----:R-:W-:Y:S02]  /*2060*/  IMAD R8, R13, R104.reuse, RZ ;  /* 0x000000680d087224 */ /* 0x081fe400078e02ff */
[----:B------:R-:W-:-:S04]  /*2070*/  IMAD.WIDE.U32 R4, R19, R104, R10 ;  /* 0x0000006813047225 */ /* 0x000fc800078e000a */
[----:B------:R-:W-:Y:S01]  /*2080*/  IMAD R99, R19, R105, R8 ;  /* 0x0000006913637224 */ /* 0x000fe200078e0208 */
[----:B------:R-:W-:Y:S01]  /*2090*/  IADD3 R12, P0, R20, R4, RZ ;  /* 0x00000004140c7210 */ /* 0x000fe20007f1e0ff */
[----:B-1----:R-:W-:-:S03]  /*20a0*/  IMAD R3, R101, R106, RZ ;  /* 0x0000006a65037224 */ /* 0x002fc600078e02ff */
[----:B------:R-:W-:Y:S01]  /*20b0*/  IADD3.X R13, R21, R5, R99, P0, !PT ;  /* 0x00000005150d7210 */ /* 0x000fe200007fe463 */
[C---:B------:R-:W-:Y:S02]  /*20c0*/  IMAD R103, R100.reuse, R107, R3 ;  /* 0x0000006b64677224 */ /* 0x040fe400078e0203 */
[----:B------:R-:W-:-:S04]  /*20d0*/  IMAD.WIDE.U32 R4, R100, R106, R12 ;  /* 0x0000006a64047225 */ /* 0x000fc800078e000c */
[----:B------:R-:W-:Y:S01]  /*20e0*/  IMAD.IADD R3, R5, 0x1, R103 ;  /* 0x0000000105037824 */ /* 0x000fe200078e0267 */
[----:B--2---:R-:W-:-:S04]  /*20f0*/  LEA R14, P0, R4, R108, 0x1 ;  /* 0x0000006c040e7211 */ /* 0x004fc800078008ff */
[----:B------:R-:W-:-:S05]  /*2100*/  LEA.HI.X R15, R4, R109, R3, 0x1, P0 ;  /* 0x0000006d040f7211 */ /* 0x000fca00000f0c03 */
[----:B------:R-:W2:Y:S01]  /*2110*/  @P1 LDG.E.LTC128B.U16 R3, desc[UR52][R14.64] ;  /* 0x000000340e031981 */ /* 0x000ea2000c1e1520 */
[----:B------:R-:W-:Y:S01]  /*2120*/  IMAD.WIDE.U32 R4, R100, R106, R20 ;  /* 0x0000006a64047225 */ /* 0x000fe200078e0014 */
[----:B------:R-:W-:Y:S02]  /*2130*/  BSSY B1, `(.L_x_33) ;  /* 0x0000015000017945 */ /* 0x000fe40003800000 */
[----:B------:R-:W-:-:S04]  /*2140*/  IADD3 R96, P0, R10, R4, RZ ;  /* 0x000000040a607210 */ /* 0x000fc80007f1e0ff */
[----:B------:R-:W-:Y:S02]  /*2150*/  IADD3.X R97, R11, R103, R5, P0, !PT ;  /* 0x000000670b617210 */ /* 0x000fe400007fe405 */
[----:B------:R-:W-:Y:S01]  /*2160*/  LEA R8, P0, R102, UR4, 0x1 ;  /* 0x0000000466087c11 */ /* 0x000fe2000f8008ff */
[----:B------:R-:W-:-:S03]  /*2170*/  IMAD.WIDE.U32 R96, R19, R104, R96 ;  /* 0x0000006813607225 */ /* 0x000fc600078e0060 */
[----:B------:R-:W-:Y:S02]  /*2180*/  LEA.HI.X R9, R102, UR5, R9, 0x1, P0 ;  /* 0x0000000566097c11 */ /* 0x000fe400080f0c09 */
[----:B------:R-:W-:-:S04]  /*2190*/  ISETP.GT.AND P0, PT, R2, 0x1, PT ;  /* 0x000000010200780c */ /* 0x000fc80003f04270 */
[----:B------:R-:W-:Y:S01]  /*21a0*/  ISETP.GT.AND P3, PT, R0, RZ, P0 ;  /* 0x000000ff0000720c */ /* 0x000fe20000764270 */
[----:B--2---:R-:W-:-:S05]  /*21b0*/  HADD2.F32 R4, -RZ, R3.H0_H0 ;  /* 0x20000003ff047230 */ /* 0x004fca0000004100 */
[----:B------:R-:W-:Y:S01]  /*21c0*/  FMUL R5, R4, R23 ;  /* 0x0000001704057220 */ /* 0x000fe20000400000 */
[----:B------:R-:W-:-:S03]  /*21d0*/  LEA R4, P4, R96, R108, 0x1 ;  /* 0x0000006c60047211 */ /* 0x000fc600078808ff */
[----:B------:R-:W-:-:S05]  /*21e0*/  FFMA R5, R24, R22, R5 ;  /* 0x0000001618057223 */ /* 0x000fca0000000005 */
[----:B------:R-:W-:Y:S01]  /*21f0*/  F2FP.F16.F32.PACK_AB R14, RZ, R5 ;  /* 0x00000005ff0e723e */ /* 0x000fe200000000ff */
[----:B------:R-:W-:-:S03]  /*2200*/  IMAD.IADD R5, R99, 0x1, R97 ;  /* 0x0000000163057824 */ /* 0x000fc600078e0261 */
[----:B------:R-:W-:Y:S01]  /*2210*/  PRMT R15, R14, 0x7610, R15 ;  /* 0x000076100e0f7816 */ /* 0x000fe2000000000f */
[----:B------:R-:W-:Y:S01]  /*2220*/  IMAD.SHL.U32 R14, R106, 0x8, RZ ;  /* 0x000000086a0e7824 */ /* 0x000fe200078e00ff */
[----:B------:R-:W-:-:S03]  /*2230*/  LEA.HI.X R5, R96, R109, R5, 0x1, P4 ;  /* 0x0000006d60057211 */ /* 0x000fc600020f0c05 */
[----:B------:R0:W-:Y:S02]  /*2240*/  @P1 STG.E.U16 desc[UR52][R8.64], R15 ;  /* 0x0000000f08001986 */ /* 0x0001e4000c101534 */
[----:B0-----:R-:W-:Y:S01]  /*2250*/  SHF.L.U64.HI R15, R106, 0x3, R107 ;  /* 0x000000036a0f7819 */ /* 0x001fe2000001026b */
[----:B------:R-:W-:Y:S06]  /*2260*/  @!P3 BRA `(.L_x_34) ;  /* 0x000000000004b947 */ /* 0x000fec0003800000 */
[----:B------:R0:W5:Y:S02]  /*2270*/  LDG.E.LTC128B.U16 R3, desc[UR52][R4.64+0x2] ;  /* 0x0000023404037981 */ /* 0x000164000c1e1520 */
.L_x_34:
[----:B------:R-:W-:Y:S05]  /*2280*/  BSYNC B1 ;  /* 0x0000000000017941 */ /* 0x000fea0003800000 */
.L_x_33:
[----:B-----5:R-:W-:Y:S01]  /*2290*/  HADD2.F32 R18, -RZ, R3.H0_H0 ;  /* 0x20000003ff127230 */ /* 0x020fe20000004100 */
[----:B------:R-:W-:Y:S01]  /*22a0*/  ISETP.GT.AND P2, PT, R0, 0x8, P2 ;  /* 0x000000080000780c */ /* 0x000fe20001744270 */
[----:B------:R-:W-:-:S04]  /*22b0*/  IMAD.WIDE.U32 R14, R100, R106, R14 ;  /* 0x0000006a640e7225 */ /* 0x000fc800078e000e */
[----:B------:R-:W-:Y:S01]  /*22c0*/  FMUL R18, R18, R23 ;  /* 0x0000001712127220 */ /* 0x000fe20000400000 */
[----:B------:R-:W-:Y:S01]  /*22d0*/  IMAD.IADD R103, R103, 0x1, R15 ;  /* 0x0000000167677824 */ /* 0x000fe200078e020f */
[----:B------:R-:W-:Y:S02]  /*22e0*/  IADD3 R15, P1, R12, R14, RZ ;  /* 0x0000000e0c0f7210 */ /* 0x000fe40007f3e0ff */
[----:B------:R-:W-:-:S03]  /*22f0*/  FFMA R18, R25, R22, R18 ;  /* 0x0000001619127223 */ /* 0x000fc60000000012 */
[----:B------:R-:W-:Y:S01]  /*2300*/  IMAD.X R24, R103, 0x1, R13, P1 ;  /* 0x0000000167187824 */ /* 0x000fe200008e060d */
[C---:B------:R-:W-:Y:S02]  /*2310*/  LEA R12, P1, R15.reuse, R108, 0x1 ;  /* 0x0000006c0f0c7211 */ /* 0x040fe400078208ff */
[----:B------:R-:W-:Y:S02]  /*2320*/  F2FP.F16.F32.PACK_AB R18, RZ, R18 ;  /* 0x00000012ff12723e */ /* 0x000fe400000000ff */
[----:B------:R-:W-:Y:S02]  /*2330*/  LEA.HI.X R13, R15, R109, R24, 0x1, P1 ;  /* 0x0000006d0f0d7211 */ /* 0x000fe400008f0c18 */
[----:B------:R-:W-:Y:S02]  /*2340*/  PRMT R15, R18, 0x7610, R15 ;  /* 0x00007610120f7816 */ /* 0x000fe4000000000f */
[----:B------:R-:W-:-:S03]  /*2350*/  PRMT R18, R3, 0x7610, R18 ;  /* 0x0000761003127816 */ /* 0x000fc60000000012 */
[----:B------:R1:W-:Y:S04]  /*2360*/  @P3 STG.E.U16 desc[UR52][R8.64+0x2], R15 ;  /* 0x0000020f08003986 */ /* 0x0003e8000c101534 */
[----:B------:R-:W2:Y:S01]  /*2370*/  @P2 LDG.E.LTC128B.U16 R18, desc[UR52][R12.64] ;  /* 0x000000340c122981 */ /* 0x000ea2000c1e1520 */
[----:B------:R-:W-:Y:S01]  /*2380*/  IADD3 R14, P1, P3, R10, R14, R20 ;  /* 0x0000000e0a0e7210 */ /* 0x000fe20007b3e014 */
[----:B------:R-:W-:Y:S01]  /*2390*/  BSSY B1, `(.L_x_35) ;  /* 0x0000011000017945 */ /* 0x000fe20003800000 */
[----:B------:R-:W-:Y:S02]  /*23a0*/  ISETP.GT.AND P0, PT, R0, 0x8, P0 ;  /* 0x000000080000780c */ /* 0x000fe40000704270 */
[----:B-1----:R-:W-:Y:S02]  /*23b0*/  IADD3.X R15, R11, R103, R21, P1, P3 ;  /* 0x000000670b0f7210 */ /* 0x002fe40000fe6415 */
[----:B------:R-:W-:Y:S01]  /*23c0*/  SHF.L.U64.HI R11, R6, 0x4, R7 ;  /* 0x00000004060b7819 */ /* 0x000fe20000010207 */
[----:B------:R-:W-:-:S04]  /*23d0*/  IMAD.WIDE.U32 R14, R19, R104, R14 ;  /* 0x00000068130e7225 */ /* 0x000fc800078e000e */
[----:B------:R-:W-:Y:S02]  /*23e0*/  IMAD.IADD R7, R99, 0x1, R15 ;  /* 0x0000000163077824 */ /* 0x000fe400078e020f */
[----:B--2---:R-:W-:-:S05]  /*23f0*/  HADD2.F32 R10, -RZ, R18.H0_H0 ;  /* 0x20000012ff0a7230 */ /* 0x004fca0000004100 */
[----:B------:R-:W-:Y:S01]  /*2400*/  FMUL R3, R10, R23 ;  /* 0x000000170a037220 */ /* 0x000fe20000400000 */
[----:B------:R-:W-:Y:S02]  /*2410*/  LEA R10, P1, R6, R8, 0x4 ;  /* 0x00000008060a7211 */ /* 0x000fe400078220ff */
[----:B------:R-:W-:Y:S01]  /*2420*/  LEA R6, P3, R14, R108, 0x1 ;  /* 0x0000006c0e067211 */ /* 0x000fe200078608ff */
[----:B------:R-:W-:Y:S02]  /*2430*/  FFMA R3, R26, R22, R3 ;  /* 0x000000161a037223 */ /* 0x000fe40000000003 */
[----:B------:R-:W-:Y:S01]  /*2440*/  IMAD.X R11, R11, 0x1, R9, P1 ;  /* 0x000000010b0b7824 */ /* 0x000fe200008e0609 */
[----:B------:R-:W-:Y:S02]  /*2450*/  LEA.HI.X R7, R14, R109, R7, 0x1, P3 ;  /* 0x0000006d0e077211 */ /* 0x000fe400018f0c07 */
[----:B------:R-:W-:-:S05]  /*2460*/  F2FP.F16.F32.PACK_AB R3, RZ, R3 ;  /* 0x00000003ff03723e */ /* 0x000fca00000000ff */
[----:B------:R1:W-:Y:S01]  /*2470*/  @P2 STG.E.U16 desc[UR52][R10.64], R3 ;  /* 0x000000030a002986 */ /* 0x0003e2000c101534 */
[----:B------:R-:W-:Y:S05]  /*2480*/  @!P0 BRA `(.L_x_36) ;  /* 0x0000000000048947 */ /* 0x000fea0003800000 */
[----:B------:R2:W5:Y:S02]  /*2490*/  LDG.E.LTC128B.U16 R18, desc[UR52][R6.64+0x2] ;  /* 0x0000023406127981 */ /* 0x000564000c1e1520 */
.L_x_36:
[----:B------:R-:W-:Y:S05]  /*24a0*/  BSYNC B1 ;  /* 0x0000000000017941 */ /* 0x000fea0003800000 */
.L_x_35:
[----:B-----5:R-:W-:Y:S01]  /*24b0*/  HADD2.F32 R12, -RZ, R18.H0_H0 ;  /* 0x20000012ff0c7230 */ /* 0x020fe20000004100 */
[----:B------:R-:W-:Y:S01]  /*24c0*/  ISETP.GT.AND P1, PT, R2, 0x8, PT ;  /* 0x000000080200780c */ /* 0x000fe20003f24270 */
[----:B------:R-:W-:Y:S03]  /*24d0*/  BSSY B1, `(.L_x_37) ;  /* 0x0000008000017945 */ /* 0x000fe60003800000 */
[----:B------:R-:W-:Y:S01]  /*24e0*/  FMUL R12, R12, R23 ;  /* 0x000000170c0c7220 */ /* 0x000fe20000400000 */
[----:B------:R-:W-:-:S03]  /*24f0*/  ISETP.GT.AND P2, PT, R0, RZ, P1 ;  /* 0x000000ff0000720c */ /* 0x000fc60000f44270 */
[----:B------:R-:W-:-:S05]  /*2500*/  FFMA R12, R27, R22, R12 ;  /* 0x000000161b0c7223 */ /* 0x000fca000000000c */
[----:B------:R-:W-:-:S05]  /*2510*/  F2FP.F16.F32.PACK_AB R12, RZ, R12 ;  /* 0x0000000cff0c723e */ /* 0x000fca00000000ff */
[----:B------:R3:W-:Y:S01]  /*2520*/  @P0 STG.E.U16 desc[UR52][R10.64+0x2], R12 ;  /* 0x0000020c0a000986 */ /* 0x0007e2000c101534 */
[----:B------:R-:W-:Y:S05]  /*2530*/  @!P2 BRA `(.L_x_38) ;  /* 0x000000000004a947 */ /* 0x000fea0003800000 */
[----:B------:R4:W5:Y:S02]  /*2540*/  LDG.E.LTC128B.U16 R18, desc[UR52][R4.64+0x10] ;  /* 0x0000103404127981 */ /* 0x000964000c1e1520 */
.L_x_38:
[----:B------:R-:W-:Y:S05]  /*2550*/  BSYNC B1 ;  /* 0x0000000000017941 */ /* 0x000fea0003800000 */
.L_x_37:
[----:B---3-5:R-:W-:Y:S01]  /*2560*/  HADD2.F32 R12, -RZ, R18.H0_H0 ;  /* 0x20000012ff0c7230 */ /* 0x028fe20000004100 */
[----:B------:R-:W-:Y:S01]  /*2570*/  ISETP.GT.AND P0, PT, R2, 0x9, PT ;  /* 0x000000090200780c */ /* 0x000fe20003f04270 */
[----:B------:R-:W-:Y:S03]  /*2580*/  BSSY B1, `(.L_x_39) ;  /* 0x0000008000017945 */ /* 0x000fe60003800000 */
[----:B-1----:R-:W-:Y:S01]  /*2590*/  FMUL R3, R12, R23 ;  /* 0x000000170c037220 */ /* 0x002fe20000400000 */
[----:B------:R-:W-:-:S03]  /*25a0*/  ISETP.GT.AND P3, PT, R0, RZ, P0 ;  /* 0x000000ff0000720c */ /* 0x000fc60000764270 */
[----:B------:R-:W-:-:S05]  /*25b0*/  FFMA R3, R28, R22, R3 ;  /* 0x000000161c037223 */ /* 0x000fca0000000003 */
[----:B------:R-:W-:-:S05]  /*25c0*/  F2FP.F16.F32.PACK_AB R3, RZ, R3 ;  /* 0x00000003ff03723e */ /* 0x000fca00000000ff */
[----:B------:R1:W-:Y:S01]  /*25d0*/  @P2 STG.E.U16 desc[UR52][R8.64+0x10], R3 ;  /* 0x0000100308002986 */ /* 0x0003e2000c101534 */
[----:B------:R-:W-:Y:S05]  /*25e0*/  @!P3 BRA `(.L_x_40) ;  /* 0x000000000004b947 */ /* 0x000fea0003800000 */
[----:B------:R3:W5:Y:S02]  /*25f0*/  LDG.E.LTC128B.U16 R18, desc[UR52][R4.64+0x12] ;  /* 0x0000123404127981 */ /* 0x000764000c1e1520 */
.L_x_40:
[----:B------:R-:W-:Y:S05]  /*2600*/  BSYNC B1 ;  /* 0x0000000000017941 */ /* 0x000fea0003800000 */
.L_x_39:
[----:B-----5:R-:W-:Y:S01]  /*2610*/  HADD2.F32 R12, -RZ, R18.H0_H0 ;  /* 0x20000012ff0c7230 */ /* 0x020fe20000004100 */
[----:B------:R-:W-:Y:S01]  /*2620*/  ISETP.GT.AND P1, PT, R0, 0x8, P1 ;  /* 0x000000080000780c */ /* 0x000fe20000f24270 */
[----:B------:R-:W-:Y:S03]  /*2630*/  BSSY B1, `(.L_x_41) ;  /* 0x0000007000017945 */ /* 0x000fe60003800000 */
[----:B------:R-:W-:-:S04]  /*2640*/  FMUL R12, R12, R23 ;  /* 0x000000170c0c7220 */ /* 0x000fc80000400000 */
[----:B------:R-:W-:-:S05]  /*2650*/  FFMA R12, R29, R22, R12 ;  /* 0x000000161d0c7223 */ /* 0x000fca000000000c */
[----:B------:R-:W-:-:S05]  /*2660*/  F2FP.F16.F32.PACK_AB R12, RZ, R12 ;  /* 0x0000000cff0c723e */ /* 0x000fca00000000ff */
[----:B------:R0:W-:Y:S01]  /*2670*/  @P3 STG.E.U16 desc[UR52][R8.64+0x12], R12 ;  /* 0x0000120c08003986 */ /* 0x0001e2000c101534 */
[----:B------:R-:W-:Y:S05]  /*2680*/  @!P1 BRA `(.L_x_42) ;  /* 0x0000000000049947 */ /* 0x000fea0003800000 */
[----:B------:R0:W5:Y:S02]  /*2690*/  LDG.E.LTC128B.U16 R18, desc[UR52][R6.64+0x10] ;  /* 0x0000103406127981 */ /* 0x000164000c1e1520 */
.L_x_42:
[----:B------:R-:W-:Y:S05]  /*26a0*/  BSYNC B1 ;  /* 0x0000000000017941 */ /* 0x000fea0003800000 */
.L_x_41:
[----:B0----5:R-:W-:Y:S01]  /*26b0*/  HADD2.F32 R12, -RZ, R18.H0_H0 ;  /* 0x20000012ff0c7230 */ /* 0x021fe20000004100 */
[----:B------:R-:W-:Y:S01]  /*26c0*/  ISETP.GT.AND P0, PT, R0, 0x8, P0 ;  /* 0x000000080000780c */ /* 0x000fe20000704270 */
[----:B------:R-:W-:Y:S03]  /*26d0*/  BSSY B1, `(.L_x_43) ;  /* 0x0000007000017945 */ /* 0x000fe60003800000 */
[----:B-1----:R-:W-:-:S04]  /*26e0*/  FMUL R3, R12, R23 ;  /* 0x000000170c037220 */ /* 0x002fc80000400000 */
[----:B------:R-:W-:-:S05]  /*26f0*/  FFMA R3, R30, R22, R3 ;  /* 0x000000161e037223 */ /* 0x000fca0000000003 */
[----:B------:R-:W-:-:S05]  /*2700*/  F2FP.F16.F32.PACK_AB R3, RZ, R3 ;  /* 0x00000003ff03723e */ /* 0x000fca00000000ff */
[----:B------:R0:W-:Y:S01]  /*2710*/  @P1 STG.E.U16 desc[UR52][R10.64+0x10], R3 ;  /* 0x000010030a001986 */ /* 0x0001e2000c101534 */
[----:B------:R-:W-:Y:S05]  /*2720*/  @!P0 BRA `(.L_x_44) ;  /* 0x0000000000048947 */ /* 0x000fea0003800000 */
[----:B------:R1:W5:Y:S02]  /*2730*/  LDG.E.LTC128B.U16 R18, desc[UR52][R6.64+0x12] ;  /* 0x0000123406127981 */ /* 0x000364000c1e1520 */
.L_x_44:
[----:B------:R-:W-:Y:S05]  /*2740*/  BSYNC B1 ;  /* 0x0000000000017941 */ /* 0x000fea0003800000 */
.L_x_43:
        /* <DEDUP_REMOVED lines=10> */
.L_x_46:
[----:B------:R-:W-:Y:S05]  /*27f0*/  BSYNC B1 ;  /* 0x0000000000017941 */ /* 0x000fea0003800000 */
.L_x_45:
[----:B0----5:R-:W-:Y:S01]  /*2800*/  HADD2.F32 R12, -RZ, R18.H0_H0 ;  /* 0x20000012ff0c7230 */ /* 0x021fe20000004100 */
        /* <DEDUP_REMOVED lines=9> */
.L_x_48:
[----:B------:R-:W-:Y:S05]  /*28a0*/  BSYNC B1 ;  /* 0x0000000000017941 */ /* 0x000fea0003800000 */
.L_x_47:
        /* <DEDUP_REMOVED lines=9> */
.L_x_50:
[----:B------:R-:W-:Y:S05]  /*2940*/  BSYNC B1 ;  /* 0x0000000000017941 */ /* 0x000fea0003800000 */
.L_x_49:
[----:B0----5:R-:W-:Y:S01]  /*2950*/  HADD2.F32 R12, -RZ, R18.H0_H0 ;  /* 0x20000012ff0c7230 */ /* 0x021fe20000004100 */
        /* <DEDUP_REMOVED lines=8> */
.L_x_52:
[----:B------:R-:W-:Y:S05]  /*29e0*/  BSYNC B1 ;  /* 0x0000000000017941 */ /* 0x000fea0003800000 */
.L_x_51:
        /* <DEDUP_REMOVED lines=10> */
.L_x_54:
[----:B------:R-:W-:Y:S05]  /*2a90*/  BSYNC B1 ;  /* 0x0000000000017941 */ /* 0x000fea0003800000 */
.L_x_53:
        /* <DEDUP_REMOVED lines=10> */
.L_x_56:
[----:B------:R-:W-:Y:S05]  /*2b40*/  BSYNC B1 ;  /* 0x0000000000017941 */ /* 0x000fea0003800000 */
.L_x_55:
        /* <DEDUP_REMOVED lines=9> */
.L_x_58:
[----:B------:R-:W-:Y:S05]  /*2be0*/  BSYNC B1 ;  /* 0x0000000000017941 */ /* 0x000fea0003800000 */
.L_x_57:
        /* <DEDUP_REMOVED lines=9> */
.L_x_60:
[----:B------:R-:W-:Y:S05]  /*2c80*/  BSYNC B1 ;  /* 0x0000000000017941 */ /* 0x000fea0003800000 */
.L_x_59:
        /* <DEDUP_REMOVED lines=10> */
.L_x_62:
[----:B------:R-:W-:Y:S05]  /*2d30*/  BSYNC B1 ;  /* 0x0000000000017941 */ /* 0x000fea0003800000 */
.L_x_61:
        /* <DEDUP_REMOVED lines=10> */
.L_x_64:
[----:B------:R-:W-:Y:S05]  /*2de0*/  BSYNC B1 ;  /* 0x0000000000017941 */ /* 0x000fea0003800000 */
.L_x_63:
        /* <DEDUP_REMOVED lines=9> */
.L_x_66:
[----:B------:R-:W-:Y:S05]  /*2e80*/  BSYNC B1 ;  /* 0x0000000000017941 */ /* 0x000fea0003800000 */
.L_x_65:
        /* <DEDUP_REMOVED lines=9> */
.L_x_68:
[----:B------:R-:W-:Y:S05]  /*2f20*/  BSYNC B1 ;  /* 0x0000000000017941 */ /* 0x000fea0003800000 */
.L_x_67:
        /* <DEDUP_REMOVED lines=10> */
.L_x_70:
[----:B------:R-:W-:Y:S05]  /*2fd0*/  BSYNC B1 ;  /* 0x0000000000017941 */ /* 0x000fea0003800000 */
.L_x_69:
        /* <DEDUP_REMOVED lines=10> */
.L_x_72:
[----:B------:R-:W-:Y:S05]  /*3080*/  BSYNC B1 ;  /* 0x0000000000017941 */ /* 0x000fea0003800000 */
.L_x_71:
        /* <DEDUP_REMOVED lines=9> */
.L_x_74:
[----:B------:R-:W-:Y:S05]  /*3120*/  BSYNC B1 ;  /* 0x0000000000017941 */ /* 0x000fea0003800000 */
.L_x_73:
        /* <DEDUP_REMOVED lines=9> */
.L_x_76:
[----:B------:R-:W-:Y:S05]  /*31c0*/  BSYNC B1 ;  /* 0x0000000000017941 */ /* 0x000fea0003800000 */
.L_x_75:
        /* <DEDUP_REMOVED lines=10> */
.L_x_78:
[----:B------:R-:W-:Y:S05]  /*3270*/  BSYNC B1 ;  /* 0x0000000000017941 */ /* 0x000fea0003800000 */
.L_x_77:
        /* <DEDUP_REMOVED lines=10> */
.L_x_80:
[----:B------:R-:W-:Y:S05]  /*3320*/  BSYNC B1 ;  /* 0x0000000000017941 */ /* 0x000fea0003800000 */
.L_x_79:
        /* <DEDUP_REMOVED lines=9> */
.L_x_82:
[----:B------:R-:W-:Y:S05]  /*33c0*/  BSYNC B1 ;  /* 0x0000000000017941 */ /* 0x000fea0003800000 */
.L_x_81:
        /* <DEDUP_REMOVED lines=9> */
.L_x_84:
[----:B------:R-:W-:Y:S05]  /*3460*/  BSYNC B1 ;  /* 0x0000000000017941 */ /* 0x000fea0003800000 */
.L_x_83:
        /* <DEDUP_REMOVED lines=10> */
.L_x_86:
[----:B------:R-:W-:Y:S05]  /*3510*/  BSYNC B1 ;  /* 0x0000000000017941 */ /* 0x000fea0003800000 */
.L_x_85:
        /* <DEDUP_REMOVED lines=10> */
.L_x_88:
[----:B------:R-:W-:Y:S05]  /*35c0*/  BSYNC B1 ;  /* 0x0000000000017941 */ /* 0x000fea0003800000 */
.L_x_87:
        /* <DEDUP_REMOVED lines=9> */
.L_x_90:
[----:B------:R-:W-:Y:S05]  /*3660*/  BSYNC B1 ;  /* 0x0000000000017941 */ /* 0x000fea0003800000 */
.L_x_89:
        /* <DEDUP_REMOVED lines=9> */
.L_x_92:
[----:B------:R-:W-:Y:S05]  /*3700*/  BSYNC B1 ;  /* 0x0000000000017941 */ /* 0x000fea0003800000 */
.L_x_91:
        /* <DEDUP_REMOVED lines=10> */
.L_x_94:
[----:B------:R-:W-:Y:S05]  /*37b0*/  BSYNC B1 ;  /* 0x0000000000017941 */ /* 0x000fea0003800000 */
.L_x_93:
        /* <DEDUP_REMOVED lines=10> */
.L_x_96:
[----:B------:R-:W-:Y:S05]  /*3860*/  BSYNC B1 ;  /* 0x0000000000017941 */ /* 0x000fea0003800000 */
.L_x_95:
        /* <DEDUP_REMOVED lines=9> */
.L_x_98:
[----:B------:R-:W-:Y:S05]  /*3900*/  BSYNC B1 ;  /* 0x0000000000017941 */ /* 0x000fea0003800000 */
.L_x_97:
        /* <DEDUP_REMOVED lines=9> */
.L_x_100:
[----:B------:R-:W-:Y:S05]  /*39a0*/  BSYNC B1 ;  /* 0x0000000000017941 */ /* 0x000fea0003800000 */
.L_x_99:
        /* <DEDUP_REMOVED lines=10> */
.L_x_102:
[----:B------:R-:W-:Y:S05]  /*3a50*/  BSYNC B1 ;  /* 0x0000000000017941 */ /* 0x000fea0003800000 */
.L_x_101:
        /* <DEDUP_REMOVED lines=10> */
.L_x_104:
[----:B------:R-:W-:Y:S05]  /*3b00*/  BSYNC B1 ;  /* 0x0000000000017941 */ /* 0x000fea0003800000 */
.L_x_103:
        /* <DEDUP_REMOVED lines=9> */
.L_x_106:
[----:B------:R-:W-:Y:S05]  /*3ba0*/  BSYNC B1 ;  /* 0x0000000000017941 */ /* 0x000fea0003800000 */
.L_x_105:
        /* <DEDUP_REMOVED lines=9> */
.L_x_108:
[----:B------:R-:W-:Y:S05]  /*3c40*/  BSYNC B1 ;  /* 0x0000000000017941 */ /* 0x000fea0003800000 */
.L_x_107:
        /* <DEDUP_REMOVED lines=10> */
.L_x_110:
[----:B------:R-:W-:Y:S05]  /*3cf0*/  BSYNC B1 ;  /* 0x0000000000017941 */ /* 0x000fea0003800000 */
.L_x_109:
        /* <DEDUP_REMOVED lines=10> */
.L_x_112:
[----:B------:R-:W-:Y:S05]  /*3da0*/  BSYNC B1 ;  /* 0x0000000000017941 */ /* 0x000fea0003800000 */
.L_x_111:
        /* <DEDUP_REMOVED lines=9> */
.L_x_114:
[----:B------:R-:W-:Y:S05]  /*3e40*/  BSYNC B1 ;  /* 0x0000000000017941 */ /* 0x000fea0003800000 */
.L_x_113:
        /* <DEDUP_REMOVED lines=9> */
.L_x_116:
[----:B------:R-:W-:Y:S05]  /*3ee0*/  BSYNC B1 ;  /* 0x0000000000017941 */ /* 0x000fea0003800000 */
.L_x_115:
        /* <DEDUP_REMOVED lines=10> */
.L_x_118:
[----:B------:R-:W-:Y:S05]  /*3f90*/  BSYNC B1 ;  /* 0x0000000000017941 */ /* 0x000fea0003800000 */
.L_x_117:
        /* <DEDUP_REMOVED lines=10> */
.L_x_120:
[----:B------:R-:W-:Y:S05]  /*4040*/  BSYNC B1 ;  /* 0x0000000000017941 */ /* 0x000fea0003800000 */
.L_x_119:
        /* <DEDUP_REMOVED lines=9> */
.L_x_122:
[----:B------:R-:W-:Y:S05]  /*40e0*/  BSYNC B1 ;  /* 0x0000000000017941 */ /* 0x000fea0003800000 */
.L_x_121:
        /* <DEDUP_REMOVED lines=9> */
.L_x_124:
[----:B------:R-:W-:Y:S05]  /*4180*/  BSYNC B1 ;  /* 0x0000000000017941 */ /* 0x000fea0003800000 */
.L_x_123:
        /* <DEDUP_REMOVED lines=10> */
.L_x_126:
[----:B------:R-:W-:Y:S05]  /*4230*/  BSYNC B1 ;  /* 0x0000000000017941 */ /* 0x000fea0003800000 */
.L_x_125:
        /* <DEDUP_REMOVED lines=10> */
.L_x_128:
[----:B------:R-:W-:Y:S05]  /*42e0*/  BSYNC B1 ;  /* 0x0000000000017941 */ /* 0x000fea0003800000 */
.L_x_127:
        /* <DEDUP_REMOVED lines=9> */
.L_x_130:
[----:B------:R-:W-:Y:S05]  /*4380*/  BSYNC B1 ;  /* 0x0000000000017941 */ /* 0x000fea0003800000 */
.L_x_129:
        /* <DEDUP_REMOVED lines=9> */
.L_x_132:
[----:B------:R-:W-:Y:S05]  /*4420*/  BSYNC B1 ;  /* 0x0000000000017941 */ /* 0x000fea0003800000 */
.L_x_131:
        /* <DEDUP_REMOVED lines=10> */
.L_x_134:
[----:B------:R-:W-:Y:S05]  /*44d0*/  BSYNC B1 ;  /* 0x0000000000017941 */ /* 0x000fea0003800000 */
.L_x_133:
        /* <DEDUP_REMOVED lines=10> */
.L_x_136:
[----:B------:R-:W-:Y:S05]  /*4580*/  BSYNC B1 ;  /* 0x0000000000017941 */ /* 0x000fea0003800000 */
.L_x_135:
        /* <DEDUP_REMOVED lines=9> */
.L_x_138:
[----:B------:R-:W-:Y:S05]  /*4620*/  BSYNC B1 ;  /* 0x0000000000017941 */ /* 0x000fea0003800000 */
.L_x_137:
        /* <DEDUP_REMOVED lines=9> */
.L_x_140:
[----:B------:R-:W-:Y:S05]  /*46c0*/  BSYNC B1 ;  /* 0x0000000000017941 */ /* 0x000fea0003800000 */
.L_x_139:
        /* <DEDUP_REMOVED lines=10> */
.L_x_142:
[----:B------:R-:W-:Y:S05]  /*4770*/  BSYNC B1 ;  /* 0x0000000000017941 */ /* 0x000fea0003800000 */
.L_x_141:
        /* <DEDUP_REMOVED lines=10> */
.L_x_144:
[----:B------:R-:W-:Y:S05]  /*4820*/  BSYNC B1 ;  /* 0x0000000000017941 */ /* 0x000fea0003800000 */
.L_x_143:
        /* <DEDUP_REMOVED lines=9> */
.L_x_146:
[----:B------:R-:W-:Y:S05]  /*48c0*/  BSYNC B1 ;  /* 0x0000000000017941 */ /* 0x000fea0003800000 */
.L_x_145:
        /* <DEDUP_REMOVED lines=9> */
.L_x_148:
[----:B------:R-:W-:Y:S05]  /*4960*/  BSYNC B1 ;  /* 0x0000000000017941 */ /* 0x000fea0003800000 */
.L_x_147:
        /* <DEDUP_REMOVED lines=10> */
.L_x_150:
[----:B------:R-:W-:Y:S05]  /*4a10*/  BSYNC B1 ;  /* 0x0000000000017941 */ /* 0x000fea0003800000 */
.L_x_149:
[----:B0----5:R-:W-:Y:S01]  /*4a20*/  HADD2.F32 R12, -RZ, R18.H0_H0 ;  /* 0x20000012ff0c7230 */ /* 0x021fe20000004100 */
[----:B------:R-:W-:Y:S01]  /*4a30*/  ISETP.GT.AND P0, PT, R2, 0x79, PT ;  /* 0x000000790200780c */ /* 0x000fe20003f04270 */
[----:B------:R-:W-:Y:S01]  /*4a40*/  @P2 IMAD.MOV.U32 R2, RZ, RZ, R8 ;  /* 0x000000ffff022224 */ /* 0x000fe200078e0008 */
[----:B------:R-:W-:Y:S02]  /*4a50*/  BSSY B1, `(.L_x_151) ;  /* 0x000000a000017945 */ /* 0x000fe40003800000 */
[----:B------:R-:W-:Y:S01]  /*4a60*/  FMUL R3, R12, R23 ;  /* 0x000000170c037220 */ /* 0x000fe20000400000 */
[----:B------:R-:W-:-:S03]  /*4a70*/  ISETP.GT.AND P3, PT, R0, RZ, P0 ;  /* 0x000000ff0000720c */ /* 0x000fc60000764270 */
[----:B------:R-:W-:-:S05]  /*4a80*/  FFMA R3, R84, R22, R3 ;  /* 0x0000001654037223 */ /* 0x000fca0000000003 */
[----:B------:R-:W-:-:S04]  /*4a90*/  F2FP.F16.F32.PACK_AB R3, RZ, R3 ;  /* 0x00000003ff03723e */ /* 0x000fc800000000ff */
[----:B------:R-:W-:Y:S01]  /*4aa0*/  PRMT R12, R3, 0x7610, R12 ;  /* 0x00007610030c7816 */ /* 0x000fe2000000000c */
[----:B------:R-:W-:-:S05]  /*4ab0*/  @P2 IMAD.MOV.U32 R3, RZ, RZ, R9 ;  /* 0x000000ffff032224 */ /* 0x000fca00078e0009 */
[----:B------:R0:W-:Y:S01]  /*4ac0*/  @P2 STG.E.U16 desc[UR52][R2.64+0xf0], R12 ;  /* 0x0000f00c02002986 */ /* 0x0001e2000c101534 */
[----:B------:R-:W-:Y:S05]  /*4ad0*/  @!P3 BRA `(.L_x_152) ;  /* 0x000000000004b947 */ /* 0x000fea0003800000 */
[----:B------:R0:W5:Y:S02]  /*4ae0*/  LDG.E.LTC128B.U16 R18, desc[UR52][R4.64+0xf2] ;  /* 0x0000f23404127981 */ /* 0x000164000c1e1520 */
.L_x_152:
[----:B------:R-:W-:Y:S05]  /*4af0*/  BSYNC B1 ;  /* 0x0000000000017941 */ /* 0x000fea0003800000 */
.L_x_151:
        /* <DEDUP_REMOVED lines=9> */
.L_x_154:
[----:B------:R-:W-:Y:S05]  /*4b90*/  BSYNC B1 ;  /* 0x0000000000017941 */ /* 0x000fea0003800000 */
.L_x_153:
[----:B0----5:R-:W-:Y:S01]  /*4ba0*/  HADD2.F32 R2, -RZ, R18.H0_H0 ;  /* 0x20000012ff027230 */ /* 0x021fe20000004100 */
[----:B------:R-:W-:Y:S01]  /*4bb0*/  ISETP.GT.AND P0, PT, R0, 0x8, P0 ;  /* 0x000000080000780c */ /* 0x000fe20000704270 */
[----:B------:R-:W-:Y:S03]  /*4bc0*/  BSSY B1, `(.L_x_155) ;  /* 0x000000a000017945 */ /* 0x000fe60003800000 */
[----:B------:R-:W-:Y:S01]  /*4bd0*/  FMUL R3, R2, R23 ;  /* 0x0000001702037220 */ /* 0x000fe20000400000 */
[----:B------:R-:W-:-:S03]  /*4be0*/  @P1 IMAD.MOV.U32 R2, RZ, RZ, R10 ;  /* 0x000000ffff021224 */ /* 0x000fc600078e000a */
[----:B------:R-:W-:-:S05]  /*4bf0*/  FFMA R3, R86, R22, R3 ;  /* 0x0000001656037223 */ /* 0x000fca0000000003 */
[----:B------:R-:W-:-:S04]  /*4c00*/  F2FP.F16.F32.PACK_AB R3, RZ, R3 ;  /* 0x00000003ff03723e */ /* 0x000fc800000000ff */
[----:B---34-:R-:W-:Y:S01]  /*4c10*/  PRMT R4, R3, 0x7610, R4 ;  /* 0x0000761003047816 */ /* 0x018fe20000000004 */
[----:B------:R-:W-:-:S05]  /*4c20*/  @P1 IMAD.MOV.U32 R3, RZ, RZ, R11 ;  /* 0x000000ffff031224 */ /* 0x000fca00078e000b */
[----:B------:R0:W-:Y:S01]  /*4c30*/  @P1 STG.E.U16 desc[UR52][R2.64+0xf0], R4 ;  /* 0x0000f00402001986 */ /* 0x0001e2000c101534 */
[----:B------:R-:W-:Y:S05]  /*4c40*/  @!P0 BRA `(.L_x_156) ;  /* 0x0000000000048947 */ /* 0x000fea0003800000 */
[----:B------:R3:W5:Y:S02]  /*4c50*/  LDG.E.LTC128B.U16 R18, desc[UR52][R6.64+0xf2] ;  /* 0x0000f23406127981 */ /* 0x000764000c1e1520 */
.L_x_156:
[----:B------:R-:W-:Y:S05]  /*4c60*/  BSYNC B1 ;  /* 0x0000000000017941 */ /* 0x000fea0003800000 */
.L_x_155:
[----:B------:R-:W-:Y:S05]  /*4c70*/  @!P0 BRA `(.L_x_157) ;  /* 0x0000001000f08947 */ /* 0x000fea0003800000 */
[----:B-----5:R-:W-:-:S05]  /*4c80*/  HADD2.F32 R18, -RZ, R18.H0_H0 ;  /* 0x20000012ff127230 */ /* 0x020fca0000004100 */
[----:B------:R-:W-:-:S04]  /*4c90*/  FMUL R18, R18, R23 ;  /* 0x0000001712127220 */ /* 0x000fc80000400000 */
[----:B------:R-:W-:-:S05]  /*4ca0*/  FFMA R18, R87, R22, R18 ;  /* 0x0000001657127223 */ /* 0x000fca0000000012 */
[----:B------:R-:W-:-:S05]  /*4cb0*/  F2FP.F16.F32.PACK_AB R18, RZ, R18 ;  /* 0x00000012ff12723e */ /* 0x000fca00000000ff */
[----:B------:R4:W-:Y:S01]  /*4cc0*/  STG.E.U16 desc[UR52][R10.64+0xf2], R18 ;  /* 0x0000f2120a007986 */ /* 0x0009e2000c101534 */
[----:B------:R-:W-:Y:S05]  /*4cd0*/  BRA `(.L_x_157) ;  /* 0x0000001000d87947 */ /* 0x000fea0003800000 */
.L_x_32:
[----:B------:R-:W-:Y:S01]  /*4ce0*/  ISETP.GT.AND P0, PT, R2, 0x1, PT ;  /* 0x000000010200780c */ /* 0x000fe20003f04270 */
[----:B------:R-:W-:Y:S01]  /*4cf0*/  ULDC.64 UR4, c[0x0][0x5c0] ;  /* 0x0001700000047ab9 */ /* 0x000fe20000000a00 */
[-C--:B------:R-:W-:Y:S01]  /*4d00*/  FMUL R24, R24, R22.reuse ;  /* 0x0000001618187220 */ /* 0x080fe20000400000 */
[-C--:B------:R-:W-:Y:S01]  /*4d10*/  FMUL R25, R25, R22.reuse ;  /* 0x0000001619197220 */ /* 0x080fe20000400000 */
[----:B------:R-:W-:Y:S01]  /*4d20*/  ISETP.GT.AND P3, PT, R0, RZ, P0 ;  /* 0x000000ff0000720c */ /* 0x000fe20000764270 */
[-C--:B------:R-:W-:Y:S01]  /*4d30*/  FMUL R26, R26, R22.reuse ;  /* 0x000000161a1a7220 */ /* 0x080fe20000400000 */
[----:B------:R-:W-:Y:S01]  /*4d40*/  LEA R4, P4, R102, UR4, 0x1 ;  /* 0x0000000466047c11 */ /* 0x000fe2000f8808ff */
[----:B------:R-:W-:Y:S01]  /*4d50*/  FMUL R27, R27, R22 ;  /* 0x000000161b1b7220 */ /* 0x000fe20000400000 */
[----:B------:R-:W-:Y:S01]  /*4d60*/  F2FP.F16.F32.PACK_AB R24, RZ, R24 ;  /* 0x00000018ff18723e */ /* 0x000fe200000000ff */
[-C--:B------:R-:W-:Y:S01]  /*4d70*/  FMUL R28, R28, R22.reuse ;  /* 0x000000161c1c7220 */ /* 0x080fe20000400000 */
[----:B------:R-:W-:Y:S01]  /*4d80*/  LEA.HI.X R5, R102, UR5, R9, 0x1, P4 ;  /* 0x0000000566057c11 */ /* 0x000fe2000a0f0c09 */
[-C--:B------:R-:W-:Y:S01]  /*4d90*/  FMUL R29, R29, R22.reuse ;  /* 0x000000161d1d7220 */ /* 0x080fe20000400000 */
[----:B------:R-:W-:Y:S01]  /*4da0*/  F2FP.F16.F32.PACK_AB R25, RZ, R25 ;  /* 0x00000019ff19723e */ /* 0x000fe200000000ff */
[----:B------:R-:W-:Y:S01]  /*4db0*/  FMUL R30, R30, R22 ;  /* 0x000000161e1e7220 */ /* 0x000fe20000400000 */
[C---:B------:R-:W-:Y:S01]  /*4dc0*/  SHF.L.U64.HI R7, R6.reuse, 0x4, R7 ;  /* 0x0000000406077819 */ /* 0x040fe20000010207 */
[----:B------:R-:W-:Y:S01]  /*4dd0*/  @P1 STG.E.U16 desc[UR52][R4.64], R24 ;  /* 0x0000001804001986 */ /* 0x000fe2000c101534 */
[----:B------:R-:W-:Y:S01]  /*4de0*/  LEA R6, P4, R6, R4, 0x4 ;  /* 0x0000000406067211 */ /* 0x000fe200078820ff */
[-C--:B------:R-:W-:Y:S01]  /*4df0*/  FMUL R31, R31, R22.reuse ;  /* 0x000000161f1f7220 */ /* 0x080fe20000400000 */
[----:B------:R-:W-:Y:S01]  /*4e00*/  ISETP.GT.AND P2, PT, R0, 0x8, P2 ;  /* 0x000000080000780c */ /* 0x000fe20001744270 */
[----:B------:R-:W-:Y:S01]  /*4e10*/  @P3 STG.E.U16 desc[UR52][R4.64+0x2], R25 ;  /* 0x0000021904003986 */ /* 0x000fe2000c101534 */
[----:B------:R-:W-:Y:S01]  /*4e20*/  ISETP.GT.AND P1, PT, R2, 0x8, PT ;  /* 0x000000080200780c */ /* 0x000fe20003f24270 */
[----:B------:R-:W-:Y:S01]  /*4e30*/  IMAD.X R7, R7, 0x1, R5, P4 ;  /* 0x0000000107077824 */ /* 0x000fe200020e0605 */
[----:B------:R-:W-:Y:S01]  /*4e40*/  ISETP.GT.AND P3, PT, R0, 0x8, P0 ;  /* 0x000000080000780c */ /* 0x000fe20000764270 */
[-C--:B------:R-:W-:Y:S01]  /*4e50*/  FMUL R32, R32, R22.reuse ;  /* 0x0000001620207220 */ /* 0x080fe20000400000 */
[----:B------:R-:W-:Y:S01]  /*4e60*/  ISETP.GT.AND P0, PT, R2, 0x9, PT ;  /* 0x000000090200780c */ /* 0x000fe20003f04270 */
[-C--:B------:R-:W-:Y:S01]  /*4e70*/  FMUL R33, R33, R22.reuse ;  /* 0x0000001621217220 */ /* 0x080fe20000400000 */
[----:B------:R-:W-:Y:S01]  /*4e80*/  ISETP.GT.AND P5, PT, R0, RZ, P1 ;  /* 0x000000ff0000720c */ /* 0x000fe20000fa4270 */
[-C--:B------:R-:W-:Y:S01]  /*4e90*/  FMUL R34, R34, R22.reuse ;  /* 0x0000001622227220 */ /* 0x080fe20000400000 */
[----:B------:R-:W-:Y:S01]  /*4ea0*/  ISETP.GT.AND P4, PT, R0, RZ, P0 ;  /* 0x000000ff0000720c */ /* 0x000fe20000784270 */
[----:B------:R-:W-:Y:S01]  /*4eb0*/  FMUL R35, R35, R22 ;  /* 0x0000001623237220 */ /* 0x000fe20000400000 */
[----:B------:R-:W-:Y:S01]  /*4ec0*/  F2FP.F16.F32.PACK_AB R26, RZ, R26 ;  /* 0x0000001aff1a723e */ /* 0x000fe200000000ff */
[-C--:B------:R-:W-:Y:S01]  /*4ed0*/  FMUL R36, R36, R22.reuse ;  /* 0x0000001624247220 */ /* 0x080fe20000400000 */
[----:B------:R-:W-:Y:S01]  /*4ee0*/  F2FP.F16.F32.PACK_AB R27, RZ, R27 ;  /* 0x0000001bff1b723e */ /* 0x000fe200000000ff */
[----:B------:R-:W-:Y:S01]  /*4ef0*/  FMUL R37, R37, R22 ;  /* 0x0000001625257220 */ /* 0x000fe20000400000 */
[----:B------:R-:W-:Y:S01]  /*4f00*/  F2FP.F16.F32.PACK_AB R28, RZ, R28 ;  /* 0x0000001cff1c723e */ /* 0x000fe200000000ff */
[----:B------:R-:W-:Y:S01]  /*4f10*/  @P2 STG.E.U16 desc[UR52][R6.64], R26 ;  /* 0x0000001a06002986 */ /* 0x000fe2000c101534 */
[----:B------:R-:W-:Y:S01]  /*4f20*/  F2FP.F16.F32.PACK_AB R29, RZ, R29 ;  /* 0x0000001dff1d723e */ /* 0x000fe200000000ff */
[-C--:B------:R-:W-:Y:S01]  /*4f30*/  FMUL R38, R38, R22.reuse ;  /* 0x0000001626267220 */ /* 0x080fe20000400000 */
[----:B------:R-:W-:Y:S01]  /*4f40*/  ISETP.GT.AND P1, PT, R0, 0x8, P1 ;  /* 0x000000080000780c */ /* 0x000fe20000f24270 */
[----:B------:R-:W-:Y:S01]  /*4f50*/  @P3 STG.E.U16 desc[UR52][R6.64+0x2], R27 ;  /* 0x0000021b06003986 */ /* 0x000fe2000c101534 */
[----:B------:R-:W-:Y:S01]  /*4f60*/  ISETP.GT.AND P3, PT, R2, 0x10, PT ;  /* 0x000000100200780c */ /* 0x000fe20003f64270 */
[-C--:B------:R-:W-:Y:S01]  /*4f70*/  FMUL R39, R39, R22.reuse ;  /* 0x0000001627277220 */ /* 0x080fe20000400000 */
[----:B------:R-:W-:Y:S01]  /*4f80*/  ISETP.GT.AND P2, PT, R0, 0x8, P0 ;  /* 0x000000080000780c */ /* 0x000fe20000744270 */
[----:B------:R-:W-:Y:S01]  /*4f90*/  @P5 STG.E.U16 desc[UR52][R4.64+0x10], R28 ;  /* 0x0000101c04005986 */ /* 0x000fe2000c101534 */
[----:B------:R-:W-:Y:S01]  /*4fa0*/  ISETP.GT.AND P0, PT, R2, 0x11, PT ;  /* 0x000000110200780c */ /* 0x000fe20003f04270 */
[----:B------:R-:W-:Y:S01]  /*4fb0*/  FMUL R40, R40, R22 ;  /* 0x0000001628287220 */ /* 0x000fe20000400000 */
[----:B------:R-:W-:Y:S01]  /*4fc0*/  F2FP.F16.F32.PACK_AB R30, RZ, R30 ;  /* 0x0000001eff1e723e */ /* 0x000fe200000000ff */
[----:B------:R-:W-:Y:S01]  /*4fd0*/  @P4 STG.E.U16 desc[UR52][R4.64+0x12], R29 ;  /* 0x0000121d04004986 */ /* 0x000fe2000c101534 */
[C---:B------:R-:W-:Y:S01]  /*4fe0*/  ISETP.GT.AND P4, PT, R0.reuse, RZ, P3 ;  /* 0x000000ff0000720c */ /* 0x040fe20001f84270 */
[-C--:B------:R-:W-:Y:S01]  /*4ff0*/  FMUL R41, R41, R22.reuse ;  /* 0x0000001629297220 */ /* 0x080fe20000400000 */
[----:B------:R-:W-:Y:S01]  /*5000*/  ISETP.GT.AND P5, PT, R0, RZ, P0 ;  /* 0x000000ff0000720c */ /* 0x000fe200007a4270 */
[----:B------:R-:W-:Y:S01]  /*5010*/  @P1 STG.E.U16 desc[UR52][R6.64+0x10], R30 ;  /* 0x0000101e06001986 */ /* 0x000fe2000c101534 */
[----:B------:R-:W-:Y:S01]  /*5020*/  F2FP.F16.F32.PACK_AB R31, RZ, R31 ;  /* 0x0000001fff1f723e */ /* 0x000fe200000000ff */
[----:B------:R-:W-:Y:S01]  /*5030*/  FMUL R42, R42, R22 ;  /* 0x000000162a2a7220 */ /* 0x000fe20000400000 */
[----:B------:R-:W-:Y:S01]  /*5040*/  F2FP.F16.F32.PACK_AB R32, RZ, R32 ;  /* 0x00000020ff20723e */ /* 0x000fe200000000ff */
[-C--:B------:R-:W-:Y:S01]  /*5050*/  FMUL R43, R43, R22.reuse ;  /* 0x000000162b2b7220 */ /* 0x080fe20000400000 */
[----:B------:R-:W-:Y:S01]  /*5060*/  ISETP.GT.AND P1, PT, R0, 0x8, P3 ;  /* 0x000000080000780c */ /* 0x000fe20001f24270 */
[----:B------:R-:W-:Y:S01]  /*5070*/  @P2 STG.E.U16 desc[UR52][R6.64+0x12], R31 ;  /* 0x0000121f06002986 */ /* 0x000fe2000c101534 */
[----:B------:R-:W-:Y:S01]  /*5080*/  F2FP.F16.F32.PACK_AB R33, RZ, R33 ;  /* 0x00000021ff21723e */ /* 0x000fe200000000ff */
[-C--:B------:R-:W-:Y:S01]  /*5090*/  FMUL R44, R44, R22.reuse ;  /* 0x000000162c2c7220 */ /* 0x080fe20000400000 */
[----:B------:R-:W-:Y:S01]  /*50a0*/  ISETP.GT.AND P3, PT, R2, 0x18, PT ;  /* 0x000000180200780c */ /* 0x000fe20003f64270 */
[----:B------:R-:W-:Y:S01]  /*50b0*/  @P4 STG.E.U16 desc[UR52][R4.64+0x20], R32 ;  /* 0x0000202004004986 */ /* 0x000fe2000c101534 */
[----:B------:R-:W-:Y:S01]  /*50c0*/  ISETP.GT.AND P2, PT, R0, 0x8, P0 ;  /* 0x000000080000780c */ /* 0x000fe20000744270 */
[-C--:B------:R-:W-:Y:S01]  /*50d0*/  FMUL R45, R45, R22.reuse ;  /* 0x000000162d2d7220 */ /* 0x080fe20000400000 */
[----:B------:R-:W-:Y:S01]  /*50e0*/  ISETP.GT.AND P0, PT, R2, 0x19, PT ;  /* 0x000000190200780c */ /* 0x000fe20003f04270 */
[----:B------:R-:W-:Y:S01]  /*50f0*/  @P5 STG.E.U16 desc[UR52][R4.64+0x22], R33 ;  /* 0x0000222104005986 */ /* 0x000fe2000c101534 */
[----:B------:R-:W-:Y:S01]  /*5100*/  ISETP.GT.AND P4, PT, R0, RZ, P3 ;  /* 0x000000ff0000720c */ /* 0x000fe20001f84270 */
[----:B------:R-:W-:Y:S01]  /*5110*/  FMUL R46, R46, R22 ;  /* 0x000000162e2e7220 */ /* 0x000fe20000400000 */
[----:B------:R-:W-:Y:S01]  /*5120*/  F2FP.F16.F32.PACK_AB R34, RZ, R34 ;  /* 0x00000022ff22723e */ /* 0x000fe200000000ff */
[-C--:B------:R-:W-:Y:S01]  /*5130*/  FMUL R47, R47, R22.reuse ;  /* 0x000000162f2f7220 */ /* 0x080fe20000400000 */
[----:B------:R-:W-:Y:S01]  /*5140*/  ISETP.GT.AND P5, PT, R0, RZ, P0 ;  /* 0x000000ff0000720c */ /* 0x000fe200007a4270 */
[----:B------:R-:W-:Y:S01]  /*5150*/  FMUL R48, R48, R22 ;  /* 0x0000001630307220 */ /* 0x000fe20000400000 */
[----:B------:R-:W-:Y:S01]  /*5160*/  F2FP.F16.F32.PACK_AB R35, RZ, R35 ;  /* 0x00000023ff23723e */ /* 0x000fe200000000ff */
[----:B------:R-:W-:Y:S01]  /*5170*/  @P1 STG.E.U16 desc[UR52][R6.64+0x20], R34 ;  /* 0x0000202206001986 */ /* 0x000fe2000c101534 */
        /* <DEDUP_REMOVED lines=129> */
[----:B------:R-:W-:Y:S01]  /*5990*/  FMUL R87, R87, R22 ;  /* 0x0000001657577220 */ /* 0x000fe20000400000 */
[----:B------:R-:W-:Y:S01]  /*59a0*/  ISETP.GT.AND P0, PT, R2, 0x51, PT ;  /* 0x000000510200780c */ /* 0x000fe20003f04270 */
[----:B------:R-:W-:Y:S01]  /*59b0*/  @P5 STG.E.U16 desc[UR52][R4.64+0x92], R61 ;  /* 0x0000923d04005986 */ /* 0x000fe2000c101534 */
[----:B------:R-:W-:-:S02]  /*59c0*/  ISETP.GT.AND P4, PT, R0, RZ, P3 ;  /* 0x000000ff0000720c */ /* 0x000fc40001f84270 */
[----:B------:R-:W-:Y:S02]  /*59d0*/  F2FP.F16.F32.PACK_AB R62, RZ, R62 ;  /* 0x0000003eff3e723e */ /* 0x000fe400000000ff */
[C---:B------:R-:W-:Y:S02]  /*59e0*/  ISETP.GT.AND P5, PT, R0.reuse, RZ, P0 ;  /* 0x000000ff0000720c */ /* 0x040fe400007a4270 */
[----:B------:R-:W-:Y:S01]  /*59f0*/  F2FP.F16.F32.PACK_AB R63, RZ, R63 ;  /* 0x0000003fff3f723e */ /* 0x000fe200000000ff */
[----:B------:R-:W-:Y:S01]  /*5a00*/  @P1 STG.E.U16 desc[UR52][R6.64+0x90], R62 ;  /* 0x0000903e06001986 */ /* 0x000fe2000c101534 */
[----:B------:R-:W-:Y:S02]  /*5a10*/  F2FP.F16.F32.PACK_AB R64, RZ, R64 ;  /* 0x00000040ff40723e */ /* 0x000fe400000000ff */
[----:B------:R-:W-:Y:S01]  /*5a20*/  ISETP.GT.AND P1, PT, R0, 0x8, P3 ;  /* 0x000000080000780c */ /* 0x000fe20001f24270 */
[----:B------:R-:W-:Y:S01]  /*5a30*/  @P2 STG.E.U16 desc[UR52][R6.64+0x92], R63 ;  /* 0x0000923f06002986 */ /* 0x000fe2000c101534 */
[----:B------:R-:W-:-:S02]  /*5a40*/  F2FP.F16.F32.PACK_AB R65, RZ, R65 ;  /* 0x00000041ff41723e */ /* 0x000fc400000000ff */
[----:B------:R-:W-:Y:S01]  /*5a50*/  ISETP.GT.AND P2, PT, R2, 0x58, PT ;  /* 0x000000580200780c */ /* 0x000fe20003f44270 */
[----:B------:R-:W-:Y:S01]  /*5a60*/  @P4 STG.E.U16 desc[UR52][R4.64+0xa0], R64 ;  /* 0x0000a04004004986 */ /* 0x000fe2000c101534 */
[----:B------:R-:W-:Y:S02]  /*5a70*/  ISETP.GT.AND P0, PT, R0, 0x8, P0 ;  /* 0x000000080000780c */ /* 0x000fe40000704270 */
[----:B------:R-:W-:Y:S01]  /*5a80*/  ISETP.GT.AND P3, PT, R2, 0x59, PT ;  /* 0x000000590200780c */ /* 0x000fe20003f64270 */
[----:B------:R-:W-:Y:S01]  /*5a90*/  @P5 STG.E.U16 desc[UR52][R4.64+0xa2], R65 ;  /* 0x0000a24104005986 */ /* 0x000fe2000c101534 */
[C---:B------:R-:W-:Y:S02]  /*5aa0*/  ISETP.GT.AND P4, PT, R0.reuse, RZ, P2 ;  /* 0x000000ff0000720c */ /* 0x040fe40001784270 */
[----:B------:R-:W-:Y:S02]  /*5ab0*/  F2FP.F16.F32.PACK_AB R66, RZ, R66 ;  /* 0x00000042ff42723e */ /* 0x000fe400000000ff */
[----:B------:R-:W-:-:S02]  /*5ac0*/  ISETP.GT.AND P5, PT, R0, RZ, P3 ;  /* 0x000000ff0000720c */ /* 0x000fc40001fa4270 */
[----:B------:R-:W-:Y:S01]  /*5ad0*/  F2FP.F16.F32.PACK_AB R67, RZ, R67 ;  /* 0x00000043ff43723e */ /* 0x000fe200000000ff */
[----:B------:R-:W-:Y:S01]  /*5ae0*/  @P1 STG.E.U16 desc[UR52][R6.64+0xa0], R66 ;  /* 0x0000a04206001986 */ /* 0x000fe2000c101534 */
[----:B------:R-:W-:Y:S02]  /*5af0*/  F2FP.F16.F32.PACK_AB R68, RZ, R68 ;  /* 0x00000044ff44723e */ /* 0x000fe400000000ff */
[C---:B------:R-:W-:Y:S01]  /*5b00*/  ISETP.GT.AND P1, PT, R0.reuse, 0x8, P2 ;  /* 0x000000080000780c */ /* 0x040fe20001724270 */
[----:B------:R-:W-:Y:S01]  /*5b10*/  @P0 STG.E.U16 desc[UR52][R6.64+0xa2], R67 ;  /* 0x0000a24306000986 */ /* 0x000fe2000c101534 */
[----:B------:R-:W-:Y:S02]  /*5b20*/  ISETP.GT.AND P2, PT, R0, 0x8, P3 ;  /* 0x000000080000780c */ /* 0x000fe40001f44270 */
[----:B------:R-:W-:Y:S01]  /*5b30*/  F2FP.F16.F32.PACK_AB R69, RZ, R69 ;  /* 0x00000045ff45723e */ /* 0x000fe200000000ff */
[----:B------:R-:W-:Y:S01]  /*5b40*/  @P4 STG.E.U16 desc[UR52][R4.64+0xb0], R68 ;  /* 0x0000b04404004986 */ /* 0x000fe2000c101534 */
[----:B------:R-:W-:-:S02]  /*5b50*/  ISETP.GT.AND P3, PT, R2, 0x60, PT ;  /* 0x000000600200780c */ /* 0x000fc40003f64270 */
[----:B------:R-:W-:Y:S01]  /*5b60*/  ISETP.GT.AND P0, PT, R2, 0x61, PT ;  /* 0x000000610200780c */ /* 0x000fe20003f04270 */
[----:B------:R-:W-:Y:S01]  /*5b70*/  @P5 STG.E.U16 desc[UR52][R4.64+0xb2], R69 ;  /* 0x0000b24504005986 */ /* 0x000fe2000c101534 */
[C---:B------:R-:W-:Y:S02]  /*5b80*/  ISETP.GT.AND P4, PT, R0.reuse, RZ, P3 ;  /* 0x000000ff0000720c */ /* 0x040fe40001f84270 */
[----:B------:R-:W-:Y:S02]  /*5b90*/  ISETP.GT.AND P5, PT, R0, RZ, P0 ;  /* 0x000000ff0000720c */ /* 0x000fe400007a4270 */
[----:B------:R-:W-:Y:S02]  /*5ba0*/  F2FP.F16.F32.PACK_AB R70, RZ, R70 ;  /* 0x00000046ff46723e */ /* 0x000fe400000000ff */
[----:B------:R-:W-:Y:S02]  /*5bb0*/  F2FP.F16.F32.PACK_AB R71, RZ, R71 ;  /* 0x00000047ff47723e */ /* 0x000fe400000000ff */
[----:B------:R-:W-:Y:S01]  /*5bc0*/  F2FP.F16.F32.PACK_AB R72, RZ, R72 ;  /* 0x00000048ff48723e */ /* 0x000fe200000000ff */
[----:B------:R-:W-:Y:S01]  /*5bd0*/  @P1 STG.E.U16 desc[UR52][R6.64+0xb0], R70 ;  /* 0x0000b04606001986 */ /* 0x000fe2000c101534 */
[----:B------:R-:W-:-:S02]  /*5be0*/  F2FP.F16.F32.PACK_AB R73, RZ, R73 ;  /* 0x00000049ff49723e */ /* 0x000fc400000000ff */
[C---:B------:R-:W-:Y:S01]  /*5bf0*/  ISETP.GT.AND P1, PT, R0.reuse, 0x8, P3 ;  /* 0x000000080000780c */ /* 0x040fe20001f24270 */
[----:B------:R-:W-:Y:S01]  /*5c00*/  @P2 STG.E.U16 desc[UR52][R6.64+0xb2], R71 ;  /* 0x0000b24706002986 */ /* 0x000fe2000c101534 */
[----:B------:R-:W-:Y:S02]  /*5c10*/  ISETP.GT.AND P0, PT, R0, 0x8, P0 ;  /* 0x000000080000780c */ /* 0x000fe40000704270 */
[----:B------:R-:W-:Y:S01]  /*5c20*/  F2FP.F16.F32.PACK_AB R74, RZ, R74 ;  /* 0x0000004aff4a723e */ /* 0x000fe200000000ff */
[----:B------:R-:W-:Y:S01]  /*5c30*/  @P4 STG.E.U16 desc[UR52][R4.64+0xc0], R72 ;  /* 0x0000c04804004986 */ /* 0x000fe2000c101534 */
[C---:B------:R-:W-:Y:S02]  /*5c40*/  ISETP.GT.AND P4, PT, R2.reuse, 0x68, PT ;  /* 0x000000680200780c */ /* 0x040fe40003f84270 */
[----:B------:R-:W-:Y:S01]  /*5c50*/  F2FP.F16.F32.PACK_AB R75, RZ, R75 ;  /* 0x0000004bff4b723e */ /* 0x000fe200000000ff */
[----:B------:R-:W-:Y:S01]  /*5c60*/  @P5 STG.E.U16 desc[UR52][R4.64+0xc2], R73 ;  /* 0x0000c24904005986 */ /* 0x000fe2000c101534 */
[----:B------:R-:W-:-:S02]  /*5c70*/  ISETP.GT.AND P5, PT, R2, 0x69, PT ;  /* 0x000000690200780c */ /* 0x000fc40003fa4270 */
[C---:B------:R-:W-:Y:S01]  /*5c80*/  ISETP.GT.AND P2, PT, R0.reuse, RZ, P4 ;  /* 0x000000ff0000720c */ /* 0x040fe20002744270 */
[----:B------:R-:W-:Y:S01]  /*5c90*/  @P1 STG.E.U16 desc[UR52][R6.64+0xc0], R74 ;  /* 0x0000c04a06001986 */ /* 0x000fe2000c101534 */
[----:B------:R-:W-:Y:S02]  /*5ca0*/  ISETP.GT.AND P6, PT, R0, RZ, P5 ;  /* 0x000000ff0000720c */ /* 0x000fe40002fc4270 */
[----:B------:R-:W-:Y:S01]  /*5cb0*/  F2FP.F16.F32.PACK_AB R76, RZ, R76 ;  /* 0x0000004cff4c723e */ /* 0x000fe200000000ff */
[----:B------:R-:W-:Y:S01]  /*5cc0*/  @P0 STG.E.U16 desc[UR52][R6.64+0xc2], R75 ;  /* 0x0000c24b06000986 */ /* 0x000fe2000c101534 */
[C---:B------:R-:W-:Y:S02]  /*5cd0*/  ISETP.GT.AND P3, PT, R2.reuse, 0x70, PT ;  /* 0x000000700200780c */ /* 0x040fe40003f64270 */
[C---:B------:R-:W-:Y:S02]  /*5ce0*/  ISETP.GT.AND P1, PT, R2.reuse, 0x78, PT ;  /* 0x000000780200780c */ /* 0x040fe40003f24270 */
[----:B------:R-:W-:-:S02]  /*5cf0*/  ISETP.GT.AND P0, PT, R2, 0x79, PT ;  /* 0x000000790200780c */ /* 0x000fc40003f04270 */
[----:B------:R-:W-:Y:S01]  /*5d00*/  ISETP.GT.AND P4, PT, R0, 0x8, P4 ;  /* 0x000000080000780c */ /* 0x000fe20002784270 */
[----:B------:R-:W-:Y:S01]  /*5d10*/  @P2 STG.E.U16 desc[UR52][R4.64+0xd0], R76 ;  /* 0x0000d04c04002986 */ /* 0x000fe2000c101534 */
[----:B------:R-:W-:Y:S01]  /*5d20*/  ISETP.GT.AND P2, PT, R2, 0x71, PT ;  /* 0x000000710200780c */ /* 0x000fe20003f44270 */
[----:B------:R-:W-:Y:S01]  /*5d30*/  @P6 IMAD.MOV.U32 R2, RZ, RZ, R4 ;  /* 0x000000ffff026224 */ /* 0x000fe200078e0004 */
[----:B------:R-:W-:Y:S01]  /*5d40*/  F2FP.F16.F32.PACK_AB R77, RZ, R77 ;  /* 0x0000004dff4d723e */ /* 0x000fe200000000ff */
[----:B------:R-:W-:Y:S01]  /*5d50*/  @P6 IMAD.MOV.U32 R3, RZ, RZ, R5 ;  /* 0x000000ffff036224 */ /* 0x000fe200078e0005 */
[----:B------:R-:W-:Y:S02]  /*5d60*/  F2FP.F16.F32.PACK_AB R78, RZ, R78 ;  /* 0x0000004eff4e723e */ /* 0x000fe400000000ff */
[----:B------:R-:W-:Y:S02]  /*5d70*/  F2FP.F16.F32.PACK_AB R79, RZ, R79 ;  /* 0x0000004fff4f723e */ /* 0x000fe400000000ff */
[----:B------:R0:W-:Y:S01]  /*5d80*/  @P6 STG.E.U16 desc[UR52][R2.64+0xd2], R77 ;  /* 0x0000d24d02006986 */ /* 0x0001e2000c101534 */
[----:B------:R-:W-:-:S02]  /*5d90*/  ISETP.GT.AND P6, PT, R0, 0x8, P5 ;  /* 0x000000080000780c */ /* 0x000fc40002fc4270 */
[C---:B------:R-:W-:Y:S02]  /*5da0*/  ISETP.GT.AND P5, PT, R0.reuse, RZ, P3 ;  /* 0x000000ff0000720c */ /* 0x040fe40001fa4270 */
[----:B------:R-:W-:Y:S02]  /*5db0*/  ISETP.GT.AND P3, PT, R0, 0x8, P3 ;  /* 0x000000080000780c */ /* 0x000fe40001f64270 */
[----:B------:R-:W-:Y:S02]  /*5dc0*/  F2FP.F16.F32.PACK_AB R80, RZ, R80 ;  /* 0x00000050ff50723e */ /* 0x000fe400000000ff */
[----:B------:R-:W-:Y:S02]  /*5dd0*/  F2FP.F16.F32.PACK_AB R81, RZ, R81 ;  /* 0x00000051ff51723e */ /* 0x000fe400000000ff */
[----:B------:R-:W-:Y:S01]  /*5de0*/  F2FP.F16.F32.PACK_AB R82, RZ, R82 ;  /* 0x00000052ff52723e */ /* 0x000fe200000000ff */
[----:B0-----:R-:W-:Y:S01]  /*5df0*/  @P4 IMAD.MOV.U32 R2, RZ, RZ, R6 ;  /* 0x000000ffff024224 */ /* 0x001fe200078e0006 */
[----:B------:R-:W-:Y:S01]  /*5e00*/  F2FP.F16.F32.PACK_AB R83, RZ, R83 ;  /* 0x00000053ff53723e */ /* 0x000fe200000000ff */
[----:B------:R-:W-:Y:S01]  /*5e10*/  @P4 IMAD.MOV.U32 R3, RZ, RZ, R7 ;  /* 0x000000ffff034224 */ /* 0x000fe200078e0007 */
[----:B------:R-:W-:-:S02]  /*5e20*/  F2FP.F16.F32.PACK_AB R84, RZ, R84 ;  /* 0x00000054ff54723e */ /* 0x000fc400000000ff */
[----:B------:R-:W-:Y:S02]  /*5e30*/  F2FP.F16.F32.PACK_AB R85, RZ, R85 ;  /* 0x00000055ff55723e */ /* 0x000fe400000000ff */
[----:B------:R0:W-:Y:S01]  /*5e40*/  @P4 STG.E.U16 desc[UR52][R2.64+0xd0], R78 ;  /* 0x0000d04e02004986 */ /* 0x0001e2000c101534 */
[C---:B------:R-:W-:Y:S02]  /*5e50*/  ISETP.GT.AND P4, PT, R0.reuse, RZ, P2 ;  /* 0x000000ff0000720c */ /* 0x040fe40001784270 */
[----:B------:R-:W-:Y:S02]  /*5e60*/  ISETP.GT.AND P2, PT, R0, 0x8, P2 ;  /* 0x000000080000780c */ /* 0x000fe40001744270 */
[----:B------:R-:W-:Y:S02]  /*5e70*/  F2FP.F16.F32.PACK_AB R86, RZ, R86 ;  /* 0x00000056ff56723e */ /* 0x000fe400000000ff */
[----:B------:R-:W-:Y:S01]  /*5e80*/  F2FP.F16.F32.PACK_AB R87, RZ, R87 ;  /* 0x00000057ff57723e */ /* 0x000fe200000000ff */
[----:B0-----:R-:W-:-:S02]  /*5e90*/  @P6 IMAD.MOV.U32 R2, RZ, RZ, R6 ;  /* 0x000000ffff026224 */ /* 0x001fc400078e0006 */
[----:B------:R-:W-:-:S05]  /*5ea0*/  @P6 IMAD.MOV.U32 R3, RZ, RZ, R7 ;  /* 0x000000ffff036224 */ /* 0x000fca00078e0007 */
[----:B------:R0:W-:Y:S01]  /*5eb0*/  @P6 STG.E.U16 desc[UR52][R2.64+0xd2], R79 ;  /* 0x0000d24f02006986 */ /* 0x0001e2000c101534 */
[C---:B------:R-:W-:Y:S02]  /*5ec0*/  ISETP.GT.AND P6, PT, R0.reuse, RZ, P0 ;  /* 0x000000ff0000720c */ /* 0x040fe400007c4270 */
[----:B------:R-:W-:Y:S01]  /*5ed0*/  ISETP.GT.AND P0, PT, R0, 0x8, P0 ;  /* 0x000000080000780c */ /* 0x000fe20000704270 */
[----:B0-----:R-:W-:Y:S02]  /*5ee0*/  @P5 IMAD.MOV.U32 R2, RZ, RZ, R4 ;  /* 0x000000ffff025224 */ /* 0x001fe400078e0004 */
[----:B------:R-:W-:-:S05]  /*5ef0*/  @P5 IMAD.MOV.U32 R3, RZ, RZ, R5 ;  /* 0x000000ffff035224 */ /* 0x000fca00078e0005 */
[----:B------:R0:W-:Y:S01]  /*5f00*/  @P5 STG.E.U16 desc[UR52][R2.64+0xe0], R80 ;  /* 0x0000e05002005986 */ /* 0x0001e2000c101534 */
[C---:B------:R-:W-:Y:S02]  /*5f10*/  ISETP.GT.AND P5, PT, R0.reuse, RZ, P1 ;  /* 0x000000ff0000720c */ /* 0x040fe40000fa4270 */
[----:B------:R-:W-:Y:S01]  /*5f20*/  ISETP.GT.AND P1, PT, R0, 0x8, P1 ;  /* 0x000000080000780c */ /* 0x000fe20000f24270 */
[----:B0-----:R-:W-:Y:S02]  /*5f30*/  @P4 IMAD.MOV.U32 R2, RZ, RZ, R4 ;  /* 0x000000ffff024224 */ /* 0x001fe400078e0004 */
[----:B------:R-:W-:-:S05]  /*5f40*/  @P4 IMAD.MOV.U32 R3, RZ, RZ, R5 ;  /* 0x000000ffff034224 */ /* 0x000fca00078e0005 */
[----:B------:R0:W-:Y:S02]  /*5f50*/  @P4 STG.E.U16 desc[UR52][R2.64+0xe2], R81 ;  /* 0x0000e25102004986 */ /* 0x0001e4000c101534 */
        /* <DEDUP_REMOVED lines=8> */
[----:B------:R0:W-:Y:S04]  /*5fe0*/  @P5 STG.E.U16 desc[UR52][R2.64+0xf0], R84 ;  /* 0x0000f05402005986 */ /* 0x0001e8000c101534 */
[----:B------:R1:W-:Y:S01]  /*5ff0*/  @P6 STG.E.U16 desc[UR52][R4.64+0xf2], R85 ;  /* 0x0000f25504006986 */ /* 0x0003e2000c101534 */
[----:B0-----:R-:W-:Y:S02]  /*6000*/  @P1 IMAD.MOV.U32 R2, RZ, RZ, R6 ;  /* 0x000000ffff021224 */ /* 0x001fe400078e0006 */
[----:B------:R-:W-:-:S05]  /*6010*/  @P1 IMAD.MOV.U32 R3, RZ, RZ, R7 ;  /* 0x000000ffff031224 */ /* 0x000fca00078e0007 */
[----:B------:R1:W-:Y:S04]  /*6020*/  @P1 STG.E.U16 desc[UR52][R2.64+0xf0], R86 ;  /* 0x0000f05602001986 */ /* 0x0003e8000c101534 */
[----:B------:R1:W-:Y:S02]  /*6030*/  @P0 STG.E.U16 desc[UR52][R6.64+0xf2], R87 ;  /* 0x0000f25706000986 */ /* 0x0003e4000c101534 */
.L_x_157:
[----:B------:R-:W-:Y:S05]  /*6040*/  BSYNC B0 ;  /* 0x0000000000007941 */ /* 0x000fea0003800000 */
.L_x_31:
[----:B01----:R-:W-:Y:S01]  /*6050*/  IMAD.U32 R2, RZ, RZ, UR50 ;  /* 0x00000032ff027e24 */ /* 0x003fe2000f8e00ff */
[----:B------:R-:W-:Y:S01]  /*6060*/  ULDC.64 UR4, c[0x0][0x650] ;  /* 0x0001940000047ab9 */ /* 0x000fe20000000a00 */
[----:B------:R-:W-:Y:S01]  /*6070*/  IMAD.U32 R0, RZ, RZ, UR37 ;  /* 0x00000025ff007e24 */ /* 0x000fe2000f8e00ff */
[----:B------:R0:W-:Y:S01]  /*6080*/  SYNCS.ARRIVE.TRANS64.A1T0 RZ, [R94+UR44], RZ ;  /* 0x000000ff5eff79a7 */ /* 0x0001e2000810002c */
[----:B------:R-:W-:Y:S01]  /*6090*/  IMAD.U32 R3, RZ, RZ, UR51 ;  /* 0x00000033ff037e24 */ /* 0x000fe2000f8e00ff */
[C---:B------:R-:W-:Y:S01]  /*60a0*/  LEA R16, P0, R2.reuse, R16, 0x1 ;  /* 0x0000001002107211 */ /* 0x040fe200078008ff */
[----:B----45:R-:W-:Y:S02]  /*60b0*/  IMAD.MOV.U32 R18, RZ, RZ, -0x1 ;  /* 0xffffffffff127424 */ /* 0x030fe400078e00ff */
[----:B------:R-:W-:Y:S01]  /*60c0*/  IMAD.MOV.U32 R19, RZ, RZ, -0x1 ;  /* 0xffffffffff137424 */ /* 0x000fe200078e00ff */
[----:B------:R-:W-:Y:S01]  /*60d0*/  LEA.HI.X R17, R2, R17, R0, 0x1, P0 ;  /* 0x0000001102117211 */ /* 0x000fe200000f0c00 */
[----:B------:R-:W-:Y:S01]  /*60e0*/  IMAD.MOV.U32 R2, RZ, RZ, -0x1 ;  /* 0xffffffffff027424 */ /* 0x000fe200078e00ff */
[----:B------:R-:W-:-:S02]  /*60f0*/  ISETP.GE.U32.AND P0, PT, R16, UR4, PT ;  /* 0x0000000410007c0c */ /* 0x000fc4000bf06070 */
[----:B------:R-:W-:Y:S02]  /*6100*/  PRMT R0, RZ, 0x7610, R0 ;  /* 0x00007610ff007816 */ /* 0x000fe40000000000 */
[----:B------:R-:W-:-:S13]  /*6110*/  ISETP.GE.U32.AND.EX P0, PT, R17, UR5, PT, P0 ;  /* 0x0000000511007c0c */ /* 0x000fda000bf06100 */
[----:B0-----:R-:W-:Y:S05]  /*6120*/  @P0 BRA `(.L_x_158) ;  /* 0x00000004008c0947 */ /* 0x001fea0003800000 */
[----:B------:R-:W0:Y:S01]  /*6130*/  S2UR UR6, SR_CTAID.X ;  /* 0x00000000000679c3 */ /* 0x000e220000002500 */
[----:B------:R-:W-:Y:S01]  /*6140*/  ULDC.64 UR4, c[0x0][0x628] ;  /* 0x00018a0000047ab9 */ /* 0x000fe20000000a00 */
[----:B------:R-:W-:Y:S01]  /*6150*/  ULDC UR7, c[0x0][0x150] ;  /* 0x0000540000077ab9 */ /* 0x000fe20000000800 */
[----:B------:R-:W-:Y:S01]  /*6160*/  ISETP.NE.U32.AND P0, PT, RZ, UR4, PT ;  /* 0x00000004ff007c0c */ /* 0x000fe2000bf05070 */
[----:B------:R-:W-:Y:S01]  /*6170*/  ULDC UR15, c[0x0][0x630] ;  /* 0x00018c00000f7ab9 */ /* 0x000fe20000000800 */
[C---:B------:R-:W-:Y:S01]  /*6180*/  R2UR UR16, R16.reuse ;  /* 0x00000000101072ca */ /* 0x040fe200000e0000 */
[----:B------:R-:W-:Y:S01]  /*6190*/  ULDC UR18, c[0x0][0x154] ;  /* 0x0000550000127ab9 */ /* 0x000fe20000000800 */
[----:B------:R-:W-:Y:S01]  /*61a0*/  ISETP.NE.AND.EX P0, PT, RZ, UR5, PT, P0 ;  /* 0x00000005ff007c0c */ /* 0x000fe2000bf05300 */
[----:B------:R-:W1:Y:S01]  /*61b0*/  S2UR UR21, SR_CTAID.Y ;  /* 0x00000000001579c3 */ /* 0x000e620000002600 */
[----:B------:R-:W-:Y:S02]  /*61c0*/  R2UR UR17, R17 ;  /* 0x00000000111172ca */ /* 0x000fe400000e0000 */
[----:B------:R-:W-:-:S02]  /*61d0*/  R2UR UR12, R16 ;  /* 0x00000000100c72ca */ /* 0x000fc400000e0000 */
[----:B------:R-:W-:Y:S02]  /*61e0*/  R2UR UR13, R17 ;  /* 0x00000000110d72ca */ /* 0x000fe400000e0000 */
[----:B0-----:R-:W-:-:S05]  /*61f0*/  I2FP.F32.U32 R0, UR6 ;  /* 0x0000000600007c45 */ /* 0x001fca0008201000 */
[----:B------:R-:W-:-:S04]  /*6200*/  FMUL R0, R0, UR7 ;  /* 0x0000000700007c20 */ /* 0x000fc80008400000 */
[----:B------:R0:W4:Y:S01]  /*6210*/  F2I.U32.TRUNC.NTZ R2, R0 ;  /* 0x0000000000027305 */ /* 0x000122000020f000 */
[----:B-1----:R-:W-:Y:S05]  /*6220*/  @!P0 BRA `(.L_x_159) ;  /* 0x0000000000308947 */ /* 0x002fea0003800000 */
        /* <DEDUP_REMOVED lines=12> */
.L_x_159:
[----:B------:R-:W-:Y:S01]  /*62f0*/  USHF.R.U64 UR8, UR12, UR15, UR13 ;  /* 0x0000000f0c087299 */ /* 0x000fe2000800120d */
[----:B0-----:R-:W-:Y:S01]  /*6300*/  I2FP.F32.U32 R0, UR21 ;  /* 0x0000001500007c45 */ /* 0x001fe20008201000 */
[----:B------:R-:W-:Y:S02]  /*6310*/  USHF.R.U32.HI UR4, URZ, UR15, UR13 ;  /* 0x0000000f3f047299 */ /* 0x000fe4000801160d */
[----:B------:R-:W-:Y:S02]  /*6320*/  UIADD3 UR7, UP0, URZ, -UR8, URZ ;  /* 0x800000083f077290 */ /* 0x000fe4000ff1e03f */
[----:B------:R-:W-:Y:S01]  /*6330*/  FMUL R0, R0, UR18 ;  /* 0x0000001200007c20 */ /* 0x000fe20008400000 */
[----:B------:R-:W-:Y:S01]  /*6340*/  ULDC.64 UR12, c[0x0][0x620] ;  /* 0x00018800000c7ab9 */ /* 0x000fe20000000a00 */
[----:B------:R-:W-:Y:S01]  /*6350*/  UIADD3.X UR4, URZ, ~UR4, URZ, UP0, !UPT ;  /* 0x800000043f047290 */ /* 0x000fe200087fe43f */
[----:B------:R-:W-:Y:S01]  /*6360*/  UMOV UR10, UR16 ;  /* 0x00000010000a7c82 */ /* 0x000fe20008000000 */
[----:B------:R-:W-:-:S02]  /*6370*/  UMOV UR11, UR17 ;  /* 0x00000011000b7c82 */ /* 0x000fc40008000000 */
[----:B------:R-:W0:Y:S01]  /*6380*/  F2I.U32.TRUNC.NTZ R0, R0 ;  /* 0x0000000000007305 */ /* 0x000e22000020f000 */
[----:B------:R-:W-:Y:S01]  /*6390*/  UIMAD UR4, UR4, UR12, URZ ;  /* 0x0000000c040472a4 */ /* 0x000fe2000f8e023f */
[----:B----4-:R-:W-:Y:S01]  /*63a0*/  R2UR UR17, R2 ;  /* 0x00000000021172ca */ /* 0x010fe200000e0000 */
        /* <DEDUP_REMOVED lines=9> */
[----:B------:R-:W-:Y:S01]  /*6440*/  USHF.R.U64 UR15, UR10, UR12, UR7 ;  /* 0x0000000c0a0f7299 */ /* 0x000fe20008001207 */
[----:B0-----:R-:W-:Y:S01]  /*6450*/  R2UR UR13, R0 ;  /* 0x00000000000d72ca */ /* 0x001fe200000e0000 */
[----:B------:R-:W-:Y:S01]  /*6460*/  USHF.R.U32.HI UR7, URZ, UR12, UR7 ;  /* 0x0000000c3f077299 */ /* 0x000fe20008011607 */
[----:B------:R-:W-:Y:S01]  /*6470*/  ISETP.NE.AND.EX P0, PT, RZ, UR5, PT, P0 ;  /* 0x00000005ff007c0c */ /* 0x000fe2000bf05300 */
[----:B------:R-:W-:Y:S01]  /*6480*/  ULDC UR22, c[0x0][0x608] ;  /* 0x0001820000167ab9 */ /* 0x000fe20000000800 */
[----:B------:R-:W-:-:S02]  /*6490*/  UIADD3 UR10, -UR17, URZ, URZ ;  /* 0x0000003f110a7290 */ /* 0x000fc4000fffe13f */
[----:B------:R-:W-:Y:S02]  /*64a0*/  USHF.R.U64 UR18, UR15, UR22, UR7 ;  /* 0x000000160f127299 */ /* 0x000fe40008001207 */
[----:B------:R-:W-:Y:S01]  /*64b0*/  USHF.R.U32.HI UR7, URZ, UR22, UR7 ;  /* 0x000000163f077299 */ /* 0x000fe20008011607 */
[----:B------:R-:W-:Y:S01]  /*64c0*/  UMOV UR16, 0x1 ;  /* 0x0000000100107882 */ /* 0x000fe20000000000 */
[----:B------:R-:W-:Y:S02]  /*64d0*/  ULDC UR20, c[0x0][0x144] ;  /* 0x0000510000147ab9 */ /* 0x000fe40000000800 */
[----:B------:R-:W-:Y:S01]  /*64e0*/  USHF.R.U64 UR17, UR18, UR23, UR7 ;  /* 0x0000001712117299 */ /* 0x000fe20008001207 */
[----:B------:R-:W-:Y:S01]  /*64f0*/  ULDC UR9, c[0x0][0x600] ;  /* 0x0001800000097ab9 */ /* 0x000fe20000000800 */
[----:B------:R-:W-:Y:S02]  /*6500*/  UIADD3 UR22, -UR13, URZ, URZ ;  /* 0x0000003f0d167290 */ /* 0x000fe4000fffe13f */
[----:B------:R-:W-:-:S02]  /*6510*/  USHF.L.U32 UR16, UR16, UR23, URZ ;  /* 0x0000001710107299 */ /* 0x000fc4000800063f */
[----:B------:R-:W-:Y:S02]  /*6520*/  USHF.R.U32.HI UR13, URZ, UR23, UR7 ;  /* 0x000000173f0d7299 */ /* 0x000fe40008011607 */
[----:B------:R-:W-:Y:S02]  /*6530*/  UIADD3 UR14, UR9, -0x1, URZ ;  /* 0xffffffff090e7890 */ /* 0x000fe4000fffe03f */
[----:B------:R-:W-:Y:S02]  /*6540*/  ULOP3.LUT UR19, URZ, UR19, URZ, 0x33, !UPT ;  /* 0x000000133f137292 */ /* 0x000fe4000f8e333f */
        /* <DEDUP_REMOVED lines=16> */
.L_x_160:
[----:B------:R-:W-:Y:S01]  /*6650*/  UISETP.NE.AND UP0, UPT, UR38, URZ, UPT ;  /* 0x0000003f2600728c */ /* 0x000fe2000bf05270 */
[----:B------:R-:W-:Y:S01]  /*6660*/  IMAD.MOV.U32 R0, RZ, RZ, 0x1 ;  /* 0x00000001ff007424 */ /* 0x000fe200078e00ff */
[----:B------:R-:W-:Y:S01]  /*6670*/  USHF.R.U64 UR4, UR12, UR24, UR13 ;  /* 0x000000180c047299 */ /* 0x000fe2000800120d */
[----:B------:R-:W-:Y:S01]  /*6680*/  IMAD.U32 R19, RZ, RZ, UR8 ;  /* 0x00000008ff137e24 */ /* 0x000fe2000f8e00ff */
[----:B------:R-:W-:Y:S02]  /*6690*/  ULOP3.LUT UR19, UR18, UR19, URZ, 0xc0, !UPT ;  /* 0x0000001312137292 */ /* 0x000fe4000f8ec03f */
[----:B------:R-:W-:Y:S02]  /*66a0*/  UIADD3 UR5, -UR4, URZ, URZ ;  /* 0x0000003f04057290 */ /* 0x000fe4000fffe13f */
[----:B------:R-:W-:Y:S02]  /*66b0*/  ULOP3.LUT UR14, UR15, UR14, URZ, 0xc0, !UPT ;  /* 0x0000000e0f0e7292 */ /* 0x000fe4000f8ec03f */
[----:B------:R-:W-:-:S02]  /*66c0*/  UIMAD UR4, UR16, UR4, UR19 ;  /* 0x00000004100472a4 */ /* 0x000fc4000f8e0213 */
        /* <DEDUP_REMOVED lines=9> */
.L_x_158:
[----:B------:R-:W-:Y:S02]  /*6760*/  LOP3.LUT P0, RZ, R0, 0xff, RZ, 0xc0, !PT ;  /* 0x000000ff00ff7812 */ /* 0x000fe4000780c0ff */
[----:B------:R-:W-:-:S11]  /*6770*/  LOP3.LUT R98, R98, 0x1, RZ, 0x3c, !PT ;  /* 0x0000000162627812 */ /* 0x000fd600078e3cff */
[----:B------:R-:W-:Y:S05]  /*6780*/  @P0 BRA `(.L_x_161) ;  /* 0xffffffac007c0947 */ /* 0x000fea000383ffff */
[----:B------:R-:W-:Y:S05]  /*6790*/  EXIT ;  /* 0x000000000000794d */ /* 0x000fea0003800000 */
.L_x_12:
[----:B------:R-:W-:-:S08]  /*67a0*/  ISETP.NE.AND P0, PT, RZ, UR8, PT ;  /* 0x00000008ff007c0c */ /* 0x000fd0000bf05270 */
[----:B-----5:R-:W0:-:S00]  /*67b0*/  USETMAXREG.DEALLOC.CTAPOOL 0x28 ;  /* 0x00000028000079c8 */ /* 0x020e0000080e0500 */
[----:B------:R-:W-:Y:S05]  /*67c0*/  @P0 EXIT ;  /* 0x000000000000094d */ /* 0x000fea0003800000 */
[----:B0-----:R-:W-:Y:S01]  /*67d0*/  LOP3.LUT P0, RZ, R5, 0xff, RZ, 0xc0, !PT ;  /* 0x000000ff05ff7812 */ /* 0x001fe2000780c0ff */
[----:B------:R-:W-:Y:S02]  /*67e0*/  IMAD.MOV.U32 R8, RZ, RZ, 0x1 ;  /* 0x00000001ff087424 */ /* 0x000fe400078e00ff */
[----:B------:R-:W-:-:S10]  /*67f0*/  IMAD.MOV.U32 R0, RZ, RZ, RZ ;  /* 0x000000ffff007224 */ /* 0x000fd400078e00ff */
[----:B------:R-:W-:Y:S05]  /*6800*/  @!P0 BRA `(.L_x_162) ;  /* 0x0000000c00148947 */ /* 0x000fea0003800000 */
[----:B------:R-:W-:Y:S01]  /*6810*/  LOP3.LUT P0, RZ, R4, 0x1f, RZ, 0xc0, !PT ;  /* 0x0000001f04ff7812 */ /* 0x000fe2000780c0ff */
[----:B------:R-:W-:Y:S01]  /*6820*/  ULDC UR5, c[0x0][0x658] ;  /* 0x0001960000057ab9 */ /* 0x000fe20000000800 */
[----:B------:R-:W-:Y:S01]  /*6830*/  UMOV UR6, 0xffffffff ;  /* 0xffffffff00067882 */ /* 0x000fe20000000000 */
[----:B------:R-:W-:Y:S01]  /*6840*/  BSSY B0, `(.L_x_162) ;  /* 0x00000c1000007945 */ /* 0x000fe20003800000 */
[----:B------:R-:W-:Y:S01]  /*6850*/  USHF.L.U32 UR6, UR6, UR5, URZ ;  /* 0x0000000506067299 */ /* 0x000fe2000800063f */
[C---:B------:R-:W-:Y:S01]  /*6860*/  ISETP.NE.AND P3, PT, R3.reuse, RZ, PT ;  /* 0x000000ff0300720c */ /* 0x040fe20003f65270 */
[----:B------:R-:W-:Y:S01]  /*6870*/  IMAD.MOV.U32 R9, RZ, RZ, 0x1 ;  /* 0x00000001ff097424 */ /* 0x000fe200078e00ff */
[----:B------:R-:W-:Y:S01]  /*6880*/  ISETP.NE.OR P0, PT, R3, RZ, !P0 ;  /* 0x000000ff0300720c */ /* 0x000fe20004705670 */
[----:B------:R-:W-:Y:S01]  /*6890*/  IMAD.MOV.U32 R8, RZ, RZ, 0x1 ;  /* 0x00000001ff087424 */ /* 0x000fe200078e00ff */
[----:B------:R-:W-:Y:S01]  /*68a0*/  ULDC UR4, c[0x0][0x600] ;  /* 0x0001800000047ab9 */ /* 0x000fe20000000800 */
[----:B------:R-:W-:Y:S01]  /*68b0*/  IMAD.MOV.U32 R0, RZ, RZ, RZ ;  /* 0x000000ffff007224 */ /* 0x000fe200078e00ff */
[----:B------:R-:W-:Y:S01]  /*68c0*/  UMOV UR7, 0x1 ;  /* 0x0000000100077882 */ /* 0x000fe20000000000 */
[----:B------:R-:W-:-:S02]  /*68d0*/  UIADD3 UR19, UR39, 0x1, URZ ;  /* 0x0000000127137890 */ /* 0x000fc4000fffe03f */
[----:B------:R-:W-:Y:S02]  /*68e0*/  ULOP3.LUT UR22, UR36, 0x2, URZ, 0xfc, !UPT ;  /* 0x0000000224167892 */ /* 0x000fe4000f8efc3f */
[----:B------:R-:W-:Y:S02]  /*68f0*/  UIADD3 UR4, UR4, -0x1, URZ ;  /* 0xffffffff04047890 */ /* 0x000fe4000fffe03f */
[----:B------:R-:W-:Y:S02]  /*6900*/  USHF.L.U32 UR5, UR7, UR5, URZ ;  /* 0x0000000507057299 */ /* 0x000fe4000800063f */
[----:B------:R-:W-:Y:S01]  /*6910*/  ULOP3.LUT UR6, URZ, UR6, URZ, 0x33, !UPT ;  /* 0x000000063f067292 */ /* 0x000fe2000f8e333f */
[----:B------:R-:W-:-:S11]  /*6920*/  ULDC.64 UR20, c[0x0][0x198] ;  /* 0x0000660000147ab9 */ /* 0x000fd60000000a00 */
.L_x_174:
[----:B------:R-:W-:-:S03]  /*6930*/  UMOV UR7, 0xffffffff ;  /* 0xffffffff00077882 */ /* 0x000fc60000000000 */
[----:B------:R-:W-:Y:S05]  /*6940*/  BRA.DIV UR7, `(.L_x_163) ;  /* 0x0000000e07947947 */ /* 0x000fea000b800000 */
[----:B------:R-:W-:-:S13]  /*6950*/  ELECT P6, URZ, PT ;  /* 0x00000000003f782f */ /* 0x000fda00038c0000 */
.L_x_185:
[----:B------:R-:W0:Y:S01]  /*6960*/  LDC R3, c[0x0][0x28c] ;  /* 0x0000a300ff037b82 */ /* 0x000e220000000800 */
[----:B------:R-:W-:Y:S01]  /*6970*/  BSSY B1, `(.L_x_164) ;  /* 0x0000038000017945 */ /* 0x000fe20003800000 */
[----:B0-----:R-:W-:-:S13]  /*6980*/  ISETP.LT.OR P6, PT, R3, 0x1, !P6 ;  /* 0x000000010300780c */ /* 0x001fda00077c1670 */
[----:B------:R-:W-:Y:S05]  /*6990*/  @P6 BRA `(.L_x_165) ;  /* 0x0000000000d46947 */ /* 0x000fea0003800000 */
[----:B------:R-:W-:Y:S02]  /*69a0*/  IMAD.SHL.U32 R6, R2, 0x80, RZ ;  /* 0x0000008002067824 */ /* 0x000fe400078e00ff */
[----:B------:R-:W-:Y:S02]  /*69b0*/  IMAD.SHL.U32 R18, R18, 0x40, RZ ;  /* 0x0000004012127824 */ /* 0x000fe400078e00ff */
[----:B------:R-:W-:Y:S02]  /*69c0*/  IMAD.MOV.U32 R11, RZ, RZ, RZ ;  /* 0x000000ffff0b7224 */ /* 0x000fe400078e00ff */
[----:B------:R-:W-:Y:S02]  /*69d0*/  IMAD.U32 R12, RZ, RZ, UR19 ;  /* 0x00000013ff0c7e24 */ /* 0x000fe4000f8e00ff */
[----:B------:R-:W-:Y:S02]  /*69e0*/  IMAD.MOV.U32 R2, RZ, RZ, R8 ;  /* 0x000000ffff027224 */ /* 0x000fe400078e0008 */
[----:B------:R-:W-:-:S07]  /*69f0*/  IMAD.MOV.U32 R3, RZ, RZ, R0 ;  /* 0x000000ffff037224 */ /* 0x000fce00078e0000 */
.L_x_169:
[----:B------:R-:W0:Y:S01]  /*6a00*/  S2R R5, SR_CgaCtaId ;  /* 0x0000000000057919 */ /* 0x000e220000008800 */
[----:B------:R-:W-:-:S04]  /*6a10*/  MOV R4, 0x400 ;  /* 0x0000040000047802 */ /* 0x000fc80000000f00 */
[----:B0-----:R-:W-:Y:S02]  /*6a20*/  LEA R10, R5, R4, 0x18 ;  /* 0x00000004050a7211 */ /* 0x001fe400078ec0ff */
[----:B------:R-:W-:Y:S01]  /*6a30*/  SHF.L.U32 R4, R2, 0x1f, RZ ;  /* 0x0000001f02047819 */ /* 0x000fe200000006ff */
[----:B------:R-:W0:Y:S02]  /*6a40*/  @!P3 LDC R5, c[0x0][0x500] ;  /* 0x00014000ff05bb82 */ /* 0x000e240000000800 */
[----:B------:R-:W-:-:S04]  /*6a50*/  IMAD R7, R3, 0x8, R10 ;  /* 0x0000000803077824 */ /* 0x000fc800078e020a */
[----:B------:R-:W1:Y:S02]  /*6a60*/  SYNCS.PHASECHK.TRANS64.TRYWAIT P1, [R7+URZ+0x10], R4 ;  /* 0x00001004070075a7 */ /* 0x000e64000802017f */
[----:B-1----:R-:W-:Y:S05]  /*6a70*/  @!P1 BRA `(.L_x_166) ;  /* 0x0000000c00689947 */ /* 0x002fea0003800000 */
.L_x_186:
[----:B------:R-:W-:Y:S01]  /*6a80*/  UPRMT UR7, UR22, 0x9910, URZ ;  /* 0x0000991016077896 */ /* 0x000fe2000800003f */
[----:B0-----:R0:W-:Y:S03]  /*6a90*/  @!P3 SYNCS.ARRIVE.TRANS64 RZ, [R7+URZ], R5 ;  /* 0x0000000507ffb9a7 */ /* 0x0011e6000800003f */
[----:B------:R-:W-:-:S06]  /*6aa0*/  UISETP.NE.AND UP0, UPT, UR7, 0x2, UPT ;  /* 0x000000020700788c */ /* 0x000fcc000bf05270 */
[----:B------:R-:W-:-:S13]  /*6ab0*/  PLOP3.LUT P1, PT, PT, PT, UP0, 0x80, 0x0 ;  /* 0x000000000000781c */ /* 0x000fda0003f2f008 */
[----:B0-----:R-:W-:Y:S05]  /*6ac0*/  @P1 BRA `(.L_x_167) ;  /* 0x0000000000041947 */ /* 0x001fea0003800000 */
[----:B------:R-:W-:Y:S01]  /*6ad0*/  BPT.TRAP 0x1 ;  /* 0x000000040000795c */ /* 0x000fe20000300000 */
.L_x_167:
[----:B------:R-:W-:Y:S05]  /*6ae0*/  @P0 BRA `(.L_x_168) ;  /* 0x0000000000040947 */ /* 0x000fea0003800000 */
[----:B------:R-:W-:Y:S01]  /*6af0*/  BPT.TRAP 0x1 ;  /* 0x000000040000795c */ /* 0x000fe20000300000 */
.L_x_168:
[--C-:B-1----:R-:W-:Y:S01]  /*6b00*/  IMAD R4, R3, 0x1000, R10.reuse ;  /* 0x0000100003047824 */ /* 0x102fe200078e020a */
[----:B------:R-:W-:Y:S01]  /*6b10*/  R2UR UR9, R7 ;  /* 0x00000000070972ca */ /* 0x000fe200000e0000 */
[C---:B------:R-:W-:Y:S01]  /*6b20*/  IMAD R10, R3.reuse, 0x2000, R10 ;  /* 0x00002000030a7824 */ /* 0x040fe200078e020a */
[----:B------:R-:W-:Y:S01]  /*6b30*/  UIADD3 UR14, UP0, UR20, 0xf0, URZ ;  /* 0x000000f0140e7890 */ /* 0x000fe2000ff1e03f */
[----:B------:R-:W-:Y:S01]  /*6b40*/  VIADD R12, R12, 0xffffffff ;  /* 0xffffffff0c0c7836 */ /* 0x000fe20000000000 */
[----:B------:R-:W-:Y:S01]  /*6b50*/  R2UR UR7, R4 ;  /* 0x00000000040772ca */ /* 0x000fe200000e0000 */
[----:B------:R-:W-:Y:S01]  /*6b60*/  UIADD3 UR24, UP1, UR20, 0x1f0, URZ ;  /* 0x000001f014187890 */ /* 0x000fe2000ff3e03f */
[----:B------:R-:W-:Y:S01]  /*6b70*/  R2UR UR8, R10 ;  /* 0x000000000a0872ca */ /* 0x000fe200000e0000 */
[----:B------:R-:W-:Y:S01]  /*6b80*/  UIADD3.X UR15, URZ, UR21, URZ, UP0, !UPT ;  /* 0x000000153f0f7290 */ /* 0x000fe200087fe43f */
[----:B------:R-:W-:Y:S01]  /*6b90*/  R2UR UR11, R18 ;  /* 0x00000000120b72ca */ /* 0x000fe200000e0000 */
[----:B------:R-:W-:Y:S01]  /*6ba0*/  VIADD R3, R3, 0x1 ;  /* 0x0000000103037836 */ /* 0x000fe20000000000 */
[----:B------:R-:W-:Y:S01]  /*6bb0*/  R2UR UR10, R11 ;  /* 0x000000000b0a72ca */ /* 0x000fe200000e0000 */
[----:B------:R-:W-:Y:S01]  /*6bc0*/  UIADD3.X UR25, URZ, UR21, URZ, UP1, !UPT ;  /* 0x000000153f197290 */ /* 0x000fe20008ffe43f */
[----:B------:R-:W-:Y:S01]  /*6bd0*/  R2UR UR12, R19 ;  /* 0x00000000130c72ca */ /* 0x000fe200000e0000 */
[----:B------:R-:W-:Y:S01]  /*6be0*/  UMOV UR16, 0x0 ;  /* 0x0000000000107882 */ /* 0x000fe20000000000 */
[----:B------:R-:W-:Y:S01]  /*6bf0*/  R2UR UR18, R6 ;  /* 0x00000000061272ca */ /* 0x000fe200000e0000 */
[----:B------:R-:W-:Y:S01]  /*6c00*/  UMOV UR17, 0x10000000 ;  /* 0x1000000000117882 */ /* 0x000fe20000000000 */
[----:B------:R-:W-:Y:S01]  /*6c10*/  ISETP.GT.AND P2, PT, R12, 0x1, PT ;  /* 0x000000010c00780c */ /* 0x000fe20003f44270 */
[----:B------:R-:W-:Y:S01]  /*6c20*/  UIADD3 UR7, UR7, 0x100, URZ ;  /* 0x0000010007077890 */ /* 0x000fe2000fffe03f */
[----:B------:R-:W-:Y:S01]  /*6c30*/  ISETP.NE.AND P1, PT, R3, 0x2, PT ;  /* 0x000000020300780c */ /* 0x000fe20003f25270 */
[----:B------:R-:W-:Y:S01]  /*6c40*/  UIADD3 UR13, UR8, 0x2100, URZ ;  /* 0x00002100080d7890 */ /* 0x000fe2000fffe03f */
[----:B------:R-:W-:-:S02]  /*6c50*/  VIADD R11, R11, 0x20 ;  /* 0x000000200b0b7836 */ /* 0x000fc40000000000 */
[----:B------:R-:W-:Y:S02]  /*6c60*/  SEL R5, RZ, 0x1, P1 ;  /* 0x00000001ff057807 */ /* 0x000fe40000800000 */
[----:B------:R-:W-:Y:S01]  /*6c70*/  UMOV UR8, UR7 ;  /* 0x0000000700087c82 */ /* 0x000fe20008000000 */
[----:B------:R-:W-:Y:S01]  /*6c80*/  SEL R3, R3, RZ, P1 ;  /* 0x000000ff03037207 */ /* 0x000fe20000800000 */
[----:B------:R0:W-:Y:S01]  /*6c90*/  UTMALDG.3D [UR8], [UR14], desc[UR16] ;  /* 0x000010080e0075b4 */ /* 0x0001e20008011000 */
[----:B------:R-:W-:Y:S01]  /*6ca0*/  LOP3.LUT R2, R2, R5, RZ, 0x3c, !PT ;  /* 0x0000000502027212 */ /* 0x000fe200078e3cff */
[----:B0-----:R-:W-:Y:S01]  /*6cb0*/  UMOV UR8, UR13 ;  /* 0x0000000d00087c82 */ /* 0x001fe20008000000 */
[----:B------:R-:W-:Y:S02]  /*6cc0*/  UMOV UR11, UR18 ;  /* 0x00000012000b7c82 */ /* 0x000fe40008000000 */
[----:B------:R0:W-:Y:S02]  /*6cd0*/  UTMALDG.3D [UR8], [UR24], desc[UR16] ;  /* 0x00001008180075b4 */ /* 0x0001e40008011000 */
[----:B0-----:R-:W-:Y:S05]  /*6ce0*/  @P2 BRA `(.L_x_169) ;  /* 0xfffffffc00442947 */ /* 0x001fea000383ffff */
.L_x_165:
[----:B------:R-:W-:Y:S05]  /*6cf0*/  BSYNC B1 ;  /* 0x0000000000017941 */ /* 0x000fea0003800000 */
.L_x_164:
[----:B------:R-:W-:Y:S01]  /*6d00*/  LOP3.LUT P4, RZ, R9, 0xff, RZ, 0xc0, !PT ;  /* 0x000000ff09ff7812 */ /* 0x000fe2000788c0ff */
[----:B------:R-:W-:Y:S01]  /*6d10*/  VIADD R0, R0, UR39 ;  /* 0x0000002700007c36 */ /* 0x000fe20008000000 */
[----:B------:R-:W-:Y:S01]  /*6d20*/  ULDC.64 UR8, c[0x0][0x650] ;  /* 0x0001940000087ab9 */ /* 0x000fe20000000a00 */
[----:B------:R-:W-:Y:S01]  /*6d30*/  BSSY B1, `(.L_x_170) ;  /* 0x000006f000017945 */ /* 0x000fe20003800000 */
[----:B------:R-:W-:Y:S01]  /*6d40*/  IMAD.MOV.U32 R18, RZ, RZ, -0x1 ;  /* 0xffffffffff127424 */ /* 0x000fe200078e00ff */
[----:B------:R-:W-:Y:S01]  /*6d50*/  PRMT R9, RZ, 0x7610, R9 ;  /* 0x00007610ff097816 */ /* 0x000fe20000000009 */
[----:B------:R-:W-:Y:S01]  /*6d60*/  IMAD.MOV.U32 R19, RZ, RZ, -0x1 ;  /* 0xffffffffff137424 */ /* 0x000fe200078e00ff */
[C---:B------:R-:W-:Y:S02]  /*6d70*/  ISETP.GT.U32.AND P1, PT, R0.reuse, 0x1, PT ;  /* 0x000000010000780c */ /* 0x040fe40003f24070 */
[----:B------:R-:W-:Y:S02]  /*6d80*/  SHF.R.U32.HI R2, RZ, 0x1, R0 ;  /* 0x00000001ff027819 */ /* 0x000fe40000011600 */
[----:B------:R-:W-:-:S02]  /*6d90*/  LOP3.LUT R0, R0, 0x1, RZ, 0xc0, !PT ;  /* 0x0000000100007812 */ /* 0x000fc400078ec0ff */
[----:B------:R-:W0:Y:S01]  /*6da0*/  @P4 S2R R4, SR_CgaCtaId ;  /* 0x0000000000044919 */ /* 0x000e220000008800 */
[----:B------:R-:W-:Y:S02]  /*6db0*/  @P4 MOV R3, 0x400 ;  /* 0x0000040000034802 */ /* 0x000fe40000000f00 */
[----:B------:R-:W-:-:S04]  /*6dc0*/  LOP3.LUT R2, R2, 0x1, RZ, 0xc0, !PT ;  /* 0x0000000102027812 */ /* 0x000fc800078ec0ff */
[----:B------:R-:W-:Y:S02]  /*6dd0*/  ISETP.NE.U32.AND P2, PT, R2, 0x1, PT ;  /* 0x000000010200780c */ /* 0x000fe40003f45070 */
[----:B0-----:R-:W-:Y:S01]  /*6de0*/  @P4 LEA R3, R4, R3, 0x18 ;  /* 0x0000000304034211 */ /* 0x001fe200078ec0ff */
[----:B------:R-:W-:-:S03]  /*6df0*/  IMAD.U32 R4, RZ, RZ, UR39 ;  /* 0x00000027ff047e24 */ /* 0x000fc6000f8e00ff */
[----:B------:R0:W-:Y:S01]  /*6e00*/  @P4 SYNCS.ARRIVE.TRANS64.A1T0 RZ, [R3+URZ+0x58], RZ ;  /* 0x000058ff03ff49a7 */ /* 0x0001e2000810003f */
[----:B------:R-:W-:Y:S02]  /*6e10*/  IADD3 R16, P4, R16, UR50, RZ ;  /* 0x0000003210107c10 */ /* 0x000fe4000ff9e0ff */
[----:B------:R-:W-:Y:S02]  /*6e20*/  ISETP.LT.U32.AND P1, PT, R4, 0x2, P1 ;  /* 0x000000020400780c */ /* 0x000fe40000f21070 */
[----:B------:R-:W-:Y:S02]  /*6e30*/  IADD3.X R17, R17, UR37, RZ, P4, !PT ;  /* 0x0000002511117c10 */ /* 0x000fe4000a7fe4ff */
[----:B------:R-:W-:Y:S02]  /*6e40*/  ISETP.GE.U32.AND P4, PT, R16, UR8, PT ;  /* 0x0000000810007c0c */ /* 0x000fe4000bf86070 */
[----:B0-----:R-:W-:Y:S02]  /*6e50*/  SEL R3, RZ, 0x1, !P1 ;  /* 0x00000001ff037807 */ /* 0x001fe40004800000 */
[----:B------:R-:W-:-:S02]  /*6e60*/  ISETP.GE.U32.AND.EX P1, PT, R17, UR9, PT, P4 ;  /* 0x0000000911007c0c */ /* 0x000fc4000bf26140 */
[----:B------:R-:W-:-:S04]  /*6e70*/  ISETP.GT.U32.AND P2, PT, R4, 0x1, !P2 ;  /* 0x000000010400780c */ /* 0x000fc80005744070 */
[----:B------:R-:W-:-:S04]  /*6e80*/  SEL R2, RZ, 0x1, !P2 ;  /* 0x00000001ff027807 */ /* 0x000fc80005000000 */
[--C-:B------:R-:W-:Y:S01]  /*6e90*/  LOP3.LUT R8, R2, R8, R3.reuse, 0x96, !PT ;  /* 0x0000000802087212 */ /* 0x100fe200078e9603 */
[----:B------:R-:W-:Y:S01]  /*6ea0*/  IMAD.MOV.U32 R2, RZ, RZ, -0x1 ;  /* 0xffffffffff027424 */ /* 0x000fe200078e00ff */
[----:B------:R-:W-:Y:S01]  /*6eb0*/  PRMT R3, RZ, 0x7610, R3 ;  /* 0x00007610ff037816 */ /* 0x000fe20000000003 */
[----:B------:R-:W-:Y:S06]  /*6ec0*/  @P1 BRA `(.L_x_171) ;  /* 0x0000000400541947 */ /* 0x000fec0003800000 */
[----:B------:R-:W0:Y:S01]  /*6ed0*/  S2UR UR7, SR_CTAID.X ;  /* 0x00000000000779c3 */ /* 0x000e220000002500 */
[----:B------:R-:W-:Y:S01]  /*6ee0*/  ULDC.64 UR8, c[0x0][0x628] ;  /* 0x00018a0000087ab9 */ /* 0x000fe20000000a00 */
[----:B------:R-:W-:Y:S01]  /*6ef0*/  ULDC UR10, c[0x0][0x150] ;  /* 0x00005400000a7ab9 */ /* 0x000fe20000000800 */
[----:B------:R-:W-:Y:S01]  /*6f00*/  ISETP.NE.U32.AND P1, PT, RZ, UR8, PT ;  /* 0x00000008ff007c0c */ /* 0x000fe2000bf25070 */
[----:B------:R-:W-:Y:S01]  /*6f10*/  ULDC UR11, c[0x0][0x630] ;  /* 0x00018c00000b7ab9 */ /* 0x000fe20000000800 */
[----:B------:R-:W-:Y:S01]  /*6f20*/  ULDC UR13, c[0x0][0x154] ;  /* 0x00005500000d7ab9 */ /* 0x000fe20000000800 */
[----:B------:R-:W-:Y:S01]  /*6f30*/  IMAD.MOV.U32 R2, RZ, RZ, R16 ;  /* 0x000000ffff027224 */ /* 0x000fe200078e0010 */
[----:B------:R-:W-:Y:S01]  /*6f40*/  ISETP.NE.AND.EX P1, PT, RZ, UR9, PT, P1 ;  /* 0x00000009ff007c0c */ /* 0x000fe2000bf25310 */
[----:B------:R-:W1:Y:S01]  /*6f50*/  S2UR UR12, SR_CTAID.Y ;  /* 0x00000000000c79c3 */ /* 0x000e620000002600 */
[----:B0-----:R-:W-:-:S05]  /*6f60*/  I2FP.F32.U32 R3, UR7 ;  /* 0x0000000700037c45 */ /* 0x001fca0008201000 */
[----:B------:R-:W-:Y:S01]  /*6f70*/  FMUL R10, R3, UR10 ;  /* 0x0000000a030a7c20 */ /* 0x000fe20008400000 */
[----:B------:R-:W-:-:S05]  /*6f80*/  IMAD.MOV.U32 R3, RZ, RZ, R17 ;  /* 0x000000ffff037224 */ /* 0x000fca00078e0011 */
[----:B------:R-:W-:Y:S05]  /*6f90*/  @!P1 BRA `(.L_x_172) ;  /* 0x0000000000289947 */ /* 0x000fea0003800000 */
[----:B------:R-:W-:Y:S02]  /*6fa0*/  ULDC UR10, c[0x0][0x634] ;  /* 0x00018d00000a7ab9 */ /* 0x000fe40000000800 */
[----:B------:R-:W-:-:S05]  /*6fb0*/  IADD3 R7, P1, R16, UR10, RZ ;  /* 0x0000000a10077c10 */ /* 0x000fca000ff3e0ff */
[----:B------:R-:W-:-:S04]  /*6fc0*/  IMAD.X R11, RZ, RZ, R17, P1 ;  /* 0x000000ffff0b7224 */ /* 0x000fc800008e0611 */
[----:B------:R-:W-:-:S04]  /*6fd0*/  IMAD.WIDE.U32 R4, R11, UR8, RZ ;  /* 0x000000080b047c25 */ /* 0x000fc8000f8e00ff */
[----:B------:R-:W-:-:S04]  /*6fe0*/  IMAD.WIDE.U32 R4, P1, R7, UR9, R4 ;  /* 0x0000000907047c25 */ /* 0x000fc8000f820004 */
[----:B------:R-:W-:-:S04]  /*6ff0*/  IMAD.WIDE.U32 R6, R7, UR8, RZ ;  /* 0x0000000807067c25 */ /* 0x000fc8000f8e00ff */
[----:B------:R-:W-:Y:S01]  /*7000*/  IMAD.X R3, RZ, RZ, RZ, P1 ;  /* 0x000000ffff037224 */ /* 0x000fe200008e06ff */
[----:B------:R-:W-:Y:S01]  /*7010*/  IADD3 RZ, P1, R7, R4, RZ ;  /* 0x0000000407ff7210 */ /* 0x000fe20007f3e0ff */
[----:B------:R-:W-:-:S04]  /*7020*/  IMAD.MOV.U32 R2, RZ, RZ, R5 ;  /* 0x000000ffff027224 */ /* 0x000fc800078e0005 */
[----:B------:R-:W-:-:S08]  /*7030*/  IMAD.WIDE.U32.X R2, R11, UR9, R2, P1 ;  /* 0x000000090b027c25 */ /* 0x000fd000088e0402 */
.L_x_172:
[--C-:B------:R-:W-:Y:S01]  /*7040*/  SHF.R.U64 R19, R2, UR11, R3.reuse ;  /* 0x0000000b02137c19 */ /* 0x100fe20008001203 */
[----:B------:R-:W0:Y:S01]  /*7050*/  F2I.U32.TRUNC.NTZ R10, R10 ;  /* 0x0000000a000a7305 */ /* 0x000e22000020f000 */
[----:B------:R-:W-:Y:S01]  /*7060*/  SHF.R.U32.HI R2, RZ, UR11, R3 ;  /* 0x0000000bff027c19 */ /* 0x000fe20008011603 */
[----:B------:R-:W-:Y:S01]  /*7070*/  ULDC.64 UR8, c[0x0][0x620] ;  /* 0x0001880000087ab9 */ /* 0x000fe20000000a00 */
[----:B------:R-:W-:Y:S01]  /*7080*/  IADD3 R5, P1, RZ, -R19, RZ ;  /* 0x80000013ff057210 */ /* 0x000fe20007f3e0ff */
[----:B------:R-:W-:Y:S01]  /*7090*/  ULDC.64 UR14, c[0x0][0x640] ;  /* 0x00019000000e7ab9 */ /* 0x000fe20000000a00 */
[----:B-1----:R-:W-:Y:S01]  /*70a0*/  I2FP.F32.U32 R4, UR12 ;  /* 0x0000000c00047c45 */ /* 0x002fe20008201000 */
[----:B------:R-:W1:Y:S01]  /*70b0*/  LDC R15, c[0x0][0x610] ;  /* 0x00018400ff0f7b82 */ /* 0x000e620000000800 */
[----:B------:R-:W-:Y:S01]  /*70c0*/  ULDC UR11, c[0x0][0x658] ;  /* 0x00019600000b7ab9 */ /* 0x000fe20000000800 */
[----:B------:R-:W-:Y:S01]  /*70d0*/  IMAD.X R2, RZ, RZ, ~R2, P1 ;  /* 0x000000ffff027224 */ /* 0x000fe200008e0e02 */
[----:B------:R-:W-:Y:S01]  /*70e0*/  ISETP.NE.U32.AND P1, PT, RZ, UR14, PT ;  /* 0x0000000eff007c0c */ /* 0x000fe2000bf25070 */
[----:B------:R-:W-:Y:S01]  /*70f0*/  FMUL R6, R4, UR13 ;  /* 0x0000000d04067c20 */ /* 0x000fe20008400000 */
[----:B------:R-:W-:Y:S01]  /*7100*/  ULDC UR13, c[0x0][0x648] ;  /* 0x00019200000d7ab9 */ /* 0x000fe20000000800 */
[----:B------:R-:W-:Y:S01]  /*7110*/  IMAD R4, R2, UR8, RZ ;  /* 0x0000000802047c24 */ /* 0x000fe2000f8e02ff */
[----:B------:R-:W-:Y:S01]  /*7120*/  ISETP.NE.AND.EX P1, PT, RZ, UR15, PT, P1 ;  /* 0x0000000fff007c0c */ /* 0x000fe2000bf25310 */
[C---:B------:R-:W-:Y:S01]  /*7130*/  IMAD.WIDE.U32 R2, R5.reuse, UR8, R16 ;  /* 0x0000000805027c25 */ /* 0x040fe2000f8e0010 */
[----:B0-----:R-:W-:Y:S01]  /*7140*/  R2UR UR8, R10 ;  /* 0x000000000a0872ca */ /* 0x001fe200000e0000 */
[----:B------:R-:W0:Y:S02]  /*7150*/  F2I.U32.TRUNC.NTZ R6, R6 ;  /* 0x0000000600067305 */ /* 0x000e24000020f000 */
[----:B------:R-:W-:Y:S01]  /*7160*/  IMAD R5, R5, UR9, R4 ;  /* 0x0000000905057c24 */ /* 0x000fe2000f8e0204 */
[----:B------:R-:W-:-:S03]  /*7170*/  ULDC UR9, c[0x0][0x618] ;  /* 0x0001860000097ab9 */ /* 0x000fc60000000800 */
[----:B------:R-:W-:-:S05]  /*7180*/  IMAD.IADD R3, R3, 0x1, R5 ;  /* 0x0000000103037824 */ /* 0x000fca00078e0205 */
[--C-:B------:R-:W-:Y:S02]  /*7190*/  SHF.R.U64 R10, R2, UR9, R3.reuse ;  /* 0x00000009020a7c19 */ /* 0x100fe40008001203 */
[----:B------:R-:W-:Y:S01]  /*71a0*/  SHF.R.U32.HI R3, RZ, UR9, R3 ;  /* 0x00000009ff037c19 */ /* 0x000fe20008011603 */
[----:B------:R-:W-:Y:S01]  /*71b0*/  ULDC UR9, c[0x0][0x608] ;  /* 0x0001820000097ab9 */ /* 0x000fe20000000800 */
[----:B0-----:R-:W-:Y:S02]  /*71c0*/  R2UR UR10, R6 ;  /* 0x00000000060a72ca */ /* 0x001fe400000e0000 */
[--C-:B------:R-:W-:Y:S02]  /*71d0*/  SHF.R.U64 R12, R10, UR9, R3.reuse ;  /* 0x000000090a0c7c19 */ /* 0x100fe40008001203 */
[----:B------:R-:W-:Y:S01]  /*71e0*/  SHF.R.U32.HI R3, RZ, UR9, R3 ;  /* 0x00000009ff037c19 */ /* 0x000fe20008011603 */
[----:B------:R-:W-:-:S03]  /*71f0*/  UIADD3 UR9, -UR8, URZ, URZ ;  /* 0x0000003f08097290 */ /* 0x000fc6000fffe13f */
[--C-:B------:R-:W-:Y:S01]  /*7200*/  SHF.R.U64 R13, R12, UR11, R3.reuse ;  /* 0x0000000b0c0d7c19 */ /* 0x100fe20008001203 */
[----:B------:R-:W-:Y:S01]  /*7210*/  ULDC UR8, c[0x0][0x144] ;  /* 0x0000510000087ab9 */ /* 0x000fe20000000800 */
[----:B------:R-:W-:-:S03]  /*7220*/  SHF.R.U32.HI R3, RZ, UR11, R3 ;  /* 0x0000000bff037c19 */ /* 0x000fc60008011603 */
[----:B------:R-:W-:Y:S01]  /*7230*/  IMAD.MOV.U32 R2, RZ, RZ, R13 ;  /* 0x000000ffff027224 */ /* 0x000fe200078e000d */
[----:B------:R-:W-:Y:S06]  /*7240*/  @!P1 BRA `(.L_x_173) ;  /* 0x0000000000289947 */ /* 0x000fec0003800000 */
        /* <DEDUP_REMOVED lines=10> */
.L_x_173:
[----:B------:R-:W-:Y:S01]  /*72f0*/  UISETP.NE.AND UP0, UPT, UR38, URZ, UPT ;  /* 0x0000003f2600728c */ /* 0x000fe2000bf05270 */
[----:B------:R-:W-:Y:S01]  /*7300*/  SHF.R.U64 R3, R2, UR13, R3 ;  /* 0x0000000d02037c19 */ /* 0x000fe20008001203 */
[----:B------:R-:W-:Y:S01]  /*7310*/  UIADD3 UR10, -UR10, URZ, URZ ;  /* 0x0000003f0a0a7290 */ /* 0x000fe2000fffe13f */
[----:B------:R-:W-:Y:S01]  /*7320*/  LOP3.LUT R2, R12, UR6, RZ, 0xc0, !PT ;  /* 0x000000060c027c12 */ /* 0x000fe2000f8ec0ff */
[----:B------:R-:W-:Y:S01]  /*7330*/  UIMAD UR7, UR8, UR9, UR7 ;  /* 0x00000009080772a4 */ /* 0x000fe2000f8e0207 */
[----:B------:R-:W-:Y:S01]  /*7340*/  LOP3.LUT R5, R10, UR4, RZ, 0xc0, !PT ;  /* 0x000000040a057c12 */ /* 0x000fe2000f8ec0ff */
[----:B------:R-:W-:Y:S01]  /*7350*/  IMAD.MOV R4, RZ, RZ, -R3 ;  /* 0x000000ffff047224 */ /* 0x000fe200078e0a03 */
[----:B------:R-:W-:Y:S01]  /*7360*/  ULDC UR8, c[0x0][0x148] ;  /* 0x0000520000087ab9 */ /* 0x000fe20000000800 */
[----:B------:R-:W-:Y:S01]  /*7370*/  IMAD R18, R3, UR5, R2 ;  /* 0x0000000503127c24 */ /* 0x000fe2000f8e0202 */
[----:B------:R-:W-:Y:S01]  /*7380*/  PLOP3.LUT P1, PT, PT, PT, UP0, 0x80, 0x0 ;  /* 0x000000000000781c */ /* 0x000fe20003f2f008 */
[----:B------:R-:W-:Y:S01]  /*7390*/  IMAD.MOV.U32 R3, RZ, RZ, 0x1 ;  /* 0x00000001ff037424 */ /* 0x000fe200078e00ff */
[----:B------:R-:W-:-:S03]  /*73a0*/  @UP0 UIMAD UR7, UR8, UR10, UR12 ;  /* 0x0000000a080702a4 */ /* 0x000fc6000f8e020c */
[----:B------:R-:W-:Y:S02]  /*73b0*/  ULDC UR8, c[0x0][0x638] ;  /* 0x00018e0000087ab9 */ /* 0x000fe40000000800 */
[----:B------:R-:W-:Y:S02]  /*73c0*/  IMAD R2, R4, UR8, R13 ;  /* 0x0000000804027c24 */ /* 0x000fe4000f8e020d */
[----:B-1----:R-:W-:Y:S01]  /*73d0*/  IMAD R18, R18, R15, UR7 ;  /* 0x0000000712127e24 */ /* 0x002fe2000f8e020f */
[----:B------:R-:W-:Y:S02]  /*73e0*/  ULDC UR7, c[0x0][0x600] ;  /* 0x0001800000077ab9 */ /* 0x000fe40000000800 */
[----:B------:R-:W-:-:S05]  /*73f0*/  IMAD R5, R2, UR7, R5 ;  /* 0x0000000702057c24 */ /* 0x000fca000f8e0205 */
[----:B------:R-:W-:Y:S02]  /*7400*/  SEL R2, R5, R18, !P1 ;  /* 0x0000001205027207 */ /* 0x000fe40004800000 */
[----:B------:R-:W-:-:S07]  /*7410*/  SEL R18, R18, R5, !P1 ;  /* 0x0000000512127207 */ /* 0x000fce0004800000 */
.L_x_171:
[----:B------:R-:W-:Y:S05]  /*7420*/  BSYNC B1 ;  /* 0x0000000000017941 */ /* 0x000fea0003800000 */
.L_x_170:
[----:B------:R-:W-:-:S13]  /*7430*/  LOP3.LUT P1, RZ, R3, 0xff, RZ, 0xc0, !PT ;  /* 0x000000ff03ff7812 */ /* 0x000fda000782c0ff */
[----:B------:R-:W-:Y:S05]  /*7440*/  @P1 BRA `(.L_x_174) ;  /* 0xfffffff400381947 */ /* 0x000fea000383ffff */
[----:B------:R-:W-:Y:S05]  /*7450*/  BSYNC B0 ;  /* 0x0000000000007941 */ /* 0x000fea0003800000 */
.L_x_162:
[----:B------:R-:W-:-:S03]  /*7460*/  UMOV UR7, 0xffffffff ;  /* 0xffffffff00077882 */ /* 0x000fc60000000000 */
[----:B------:R-:W-:Y:S05]  /*7470*/  BRA.DIV UR7, `(.L_x_175) ;  /* 0x0000000207fc7947 */ /* 0x000fea000b800000 */
[----:B------:R-:W-:-:S13]  /*7480*/  ELECT P6, URZ, PT ;  /* 0x00000000003f782f */ /* 0x000fda00038c0000 */
.L_x_189:
[----:B------:R-:W-:Y:S04]  /*7490*/  BSSY B0, `(.L_x_176) ;  /* 0x000001a000007945 */ /* 0x000fe80003800000 */
[----:B------:R-:W-:Y:S05]  /*74a0*/  @!P6 BRA `(.L_x_177) ;  /* 0x000000000060e947 */ /* 0x000fea0003800000 */
[----:B------:R-:W-:-:S04]  /*74b0*/  ULOP3.LUT UR7, UR36, 0x2, URZ, 0xfc, !UPT ;  /* 0x0000000224077892 */ /* 0x000fc8000f8efc3f */
[----:B------:R-:W-:-:S06]  /*74c0*/  UISETP.NE.AND UP0, UPT, UR7, 0x3, UPT ;  /* 0x000000030700788c */ /* 0x000fcc000bf05270 */
[----:B------:R-:W-:-:S13]  /*74d0*/  PLOP3.LUT P0, PT, PT, PT, UP0, 0x80, 0x0 ;  /* 0x000000000000781c */ /* 0x000fda0003f0f008 */
[----:B------:R-:W-:Y:S05]  /*74e0*/  @!P0 BRA `(.L_x_178) ;  /* 0x0000000000048947 */ /* 0x000fea0003800000 */
[----:B------:R-:W-:Y:S01]  /*74f0*/  BPT.TRAP 0x1 ;  /* 0x000000040000795c */ /* 0x000fe20000300000 */
.L_x_178:
[----:B------:R-:W0:Y:S01]  /*7500*/  S2R R3, SR_CgaCtaId ;  /* 0x0000000000037919 */ /* 0x000e220000008800 */
[----:B------:R-:W-:-:S04]  /*7510*/  MOV R2, 0x400 ;  /* 0x0000040000027802 */ /* 0x000fc80000000f00 */
[----:B0-----:R-:W-:Y:S02]  /*7520*/  LEA R3, R3, R2, 0x18 ;  /* 0x0000000203037211 */ /* 0x001fe400078ec0ff */
[----:B------:R-:W-:-:S03]  /*7530*/  SHF.L.U32 R2, R8, 0x1f, RZ ;  /* 0x0000001f08027819 */ /* 0x000fc600000006ff */
[----:B------:R-:W-:-:S04]  /*7540*/  VIADD R3, R3, 0x10 ;  /* 0x0000001003037836 */ /* 0x000fc80000000000 */
[C---:B------:R-:W-:Y:S02]  /*7550*/  IMAD R7, R0.reuse, 0x8, R3 ;  /* 0x0000000800077824 */ /* 0x040fe400078e0203 */
[----:B------:R-:W-:Y:S02]  /*7560*/  VIADD R0, R0, 0x1 ;  /* 0x0000000100007836 */ /* 0x000fe40000000000 */
[----:B------:R-:W0:Y:S03]  /*7570*/  SYNCS.PHASECHK.TRANS64.TRYWAIT P0, [R7+URZ], R2 ;  /* 0x00000002070075a7 */ /* 0x000e26000800017f */
[----:B------:R-:W-:-:S04]  /*7580*/  ISETP.NE.AND P1, PT, R0, 0x2, PT ;  /* 0x000000020000780c */ /* 0x000fc80003f25270 */
[----:B------:R-:W-:Y:S02]  /*7590*/  SEL R5, RZ, 0x1, P1 ;  /* 0x00000001ff057807 */ /* 0x000fe40000800000 */
[----:B------:R-:W-:Y:S02]  /*75a0*/  SEL R0, R0, RZ, P1 ;  /* 0x000000ff00007207 */ /* 0x000fe40000800000 */
[----:B------:R-:W-:Y:S01]  /*75b0*/  LOP3.LUT R5, R8, R5, RZ, 0x3c, !PT ;  /* 0x0000000508057212 */ /* 0x000fe200078e3cff */
[----:B0-----:R-:W-:Y:S06]  /*75c0*/  @!P0 BRA `(.L_x_179) ;  /* 0x0000000000c88947 */ /* 0x001fec0003800000 */
.L_x_190:
[----:B------:R-:W-:Y:S01]  /*75d0*/  IMAD R3, R0, 0x8, R3 ;  /* 0x0000000800037824 */ /* 0x000fe200078e0203 */
[----:B------:R-:W-:-:S07]  /*75e0*/  SHF.L.U32 R0, R5, 0x1f, RZ ;  /* 0x0000001f05007819 */ /* 0x000fce00000006ff */
.L_x_180:
[----:B-1----:R1:W2:Y:S02]  /*75f0*/  SYNCS.PHASECHK.TRANS64.TRYWAIT P0, [R3+URZ], R0 ;  /* 0x00000000030075a7 */ /* 0x0022a4000800017f */
[----:B--2---:R-:W-:Y:S05]  /*7600*/  @!P0 NANOSLEEP.SYNCS 0x989680 ;  /* 0x009896800000895d */ /* 0x004fea0003900000 */
[----:B------:R-:W2:Y:S02]  /*7610*/  @!P0 SYNCS.PHASECHK.TRANS64 P0, [R3+URZ], R0 ;  /* 0x00000000030085a7 */ /* 0x000ea4000800007f */
[----:B--2---:R-:W-:Y:S05]  /*7620*/  @!P0 BRA `(.L_x_180) ;  /* 0xfffffffc00f08947 */ /* 0x004fea000383ffff */
.L_x_177:
[----:B------:R-:W-:Y:S05]  /*7630*/  BSYNC B0 ;  /* 0x0000000000007941 */ /* 0x000fea0003800000 */
.L_x_176:
[----:B------:R-:W-:Y:S05]  /*7640*/  EXIT ;  /* 0x000000000000794d */ /* 0x000fea0003800000 */
.L_x_14:
[----:B0-----:R0:W1:Y:S02]  /*7650*/  SYNCS.PHASECHK.TRANS64.TRYWAIT P0, [R93+URZ], R0 ;  /* 0x000000005d0075a7 */ /* 0x001064000800017f */
[----:B-1----:R-:W-:Y:S05]  /*7660*/  @!P0 NANOSLEEP.SYNCS 0x989680 ;  /* 0x009896800000895d */ /* 0x002fea0003900000 */
[----:B------:R-:W1:Y:S02]  /*7670*/  @!P0 SYNCS.PHASECHK.TRANS64 P0, [R93+URZ], R0 ;  /* 0x000000005d0085a7 */ /* 0x000e64000800007f */
[----:B-1----:R-:W-:Y:S05]  /*7680*/  @!P0 BRA `(.L_x_14) ;  /* 0xfffffffc00f08947 */ /* 0x002fea000383ffff */
[----:B------:R-:W-:Y:S05]  /*7690*/  BRA `(.L_x_181) ;  /* 0xffffff9c00cc7947 */ /* 0x000fea000383ffff */
.L_x_19:
[----:B-1----:R1:W2:Y:S02]  /*76a0*/  SYNCS.PHASECHK.TRANS64.TRYWAIT P1, [R3+URZ], R0 ;  /* 0x00000000030075a7 */ /* 0x0022a4000802017f */
[----:B--2---:R-:W-:Y:S05]  /*76b0*/  @!P1 NANOSLEEP.SYNCS 0x989680 ;  /* 0x009896800000995d */ /* 0x004fea0003900000 */
[----:B------:R-:W2:Y:S02]  /*76c0*/  @!P1 SYNCS.PHASECHK.TRANS64 P1, [R3+URZ], R0 ;  /* 0x00000000030095a7 */ /* 0x000ea4000802007f */
[----:B--2---:R-:W-:Y:S05]  /*76d0*/  @!P1 BRA `(.L_x_19) ;  /* 0xfffffffc00f09947 */ /* 0x004fea000383ffff */
[----:B------:R-:W-:Y:S05]  /*76e0*/  BRA `(.L_x_18) ;  /* 0xffffffa000347947 */ /* 0x000fea000383ffff */
.L_x_24:
[----:B-1----:R-:W-:-:S04]  /*76f0*/  IMAD.U32 R4, RZ, RZ, UR4 ;  /* 0x00000004ff047e24 */ /* 0x002fc8000f8e00ff */
[----:B------:R1:W2:Y:S03]  /*7700*/  SYNCS.PHASECHK.TRANS64.TRYWAIT P1, [R4+URZ], R3 ;  /* 0x00000003040075a7 */ /* 0x0002a6000802017f */
[----:B--2---:R-:W-:Y:S05]  /*7710*/  @!P1 NANOSLEEP.SYNCS 0x989680 ;  /* 0x009896800000995d */ /* 0x004fea0003900000 */
[----:B------:R-:W2:Y:S02]  /*7720*/  @!P1 SYNCS.PHASECHK.TRANS64 P1, [R4+URZ], R3 ;  /* 0x00000003040095a7 */ /* 0x000ea4000802007f */
[----:B--2---:R-:W-:Y:S05]  /*7730*/  @!P1 BRA `(.L_x_24) ;  /* 0xfffffffc00ec9947 */ /* 0x004fea000383ffff */
[----:B------:R-:W-:Y:S05]  /*7740*/  BRA `(.L_x_23) ;  /* 0xffffffa000ac7947 */ /* 0x000fea000383ffff */
.L_x_30:
[----:B--2---:R2:W3:Y:S02]  /*7750*/  SYNCS.PHASECHK.TRANS64.TRYWAIT P0, [R93+URZ+0x10], R0 ;  /* 0x000010005d0075a7 */ /* 0x0044e4000800017f */
[----:B---3--:R-:W-:Y:S05]  /*7760*/  @!P0 NANOSLEEP.SYNCS 0x989680 ;  /* 0x009896800000895d */ /* 0x008fea0003900000 */
[----:B------:R-:W3:Y:S02]  /*7770*/  @!P0 SYNCS.PHASECHK.TRANS64 P0, [R93+URZ+0x10], R0 ;  /* 0x000010005d0085a7 */ /* 0x000ee4000800007f */
[----:B---3--:R-:W-:Y:S05]  /*7780*/  @!P0 BRA `(.L_x_30) ;  /* 0xfffffffc00f08947 */ /* 0x008fea000383ffff */
[----:B------:R-:W-:Y:S05]  /*7790*/  BRA `(.L_x_182) ;  /* 0xffffffa400ac7947 */ /* 0x000fea000383ffff */
.L_x_163:
[----:B------:R-:W-:Y:S01]  /*77a0*/  BSSY B1, `(.L_x_183) ;  /* 0x0000006000017945 */ /* 0x000fe20003800000 */
[----:B------:R-:W-:-:S07]  /*77b0*/  IMAD.MOV.U32 R15, RZ, RZ, -0x1 ;  /* 0xffffffffff0f7424 */ /* 0x000fce00078e00ff */
[----:B------:R-:W-:Y:S05]  /*77c0*/  WARPSYNC.COLLECTIVE R15, `(.L_x_184) ;  /* 0x000000000f0c7348 */ /* 0x000fea0003c00000 */
[----:B------:R-:W-:Y:S02]  /*77d0*/  ELECT P6, UR62, PT ;  /* 0x00000000003e782f */ /* 0x000fe400038c0000 */
[----:B------:R-:W-:Y:S01]  /*77e0*/  MOV R14, UR62 ;  /* 0x0000003e000e7c02 */ /* 0x000fe20008000f00 */
[----:B------:R-:W-:Y:S10]  /*77f0*/  ENDCOLLECTIVE ;  /* 0x000000000000791b */ /* 0x000ff40003800000 */
.L_x_184:
[----:B------:R-:W-:Y:S05]  /*7800*/  BSYNC B1 ;  /* 0x0000000000017941 */ /* 0x000fea0003800000 */
.L_x_183:
[----:B------:R-:W-:Y:S05]  /*7810*/  BRA `(.L_x_185) ;  /* 0xfffffff000507947 */ /* 0x000fea000383ffff */
.L_x_166:
[----:B-1----:R1:W2:Y:S02]  /*7820*/  SYNCS.PHASECHK.TRANS64.TRYWAIT P1, [R7+URZ+0x10], R4 ;  /* 0x00001004070075a7 */ /* 0x0022a4000802017f */
[----:B--2---:R-:W-:Y:S05]  /*7830*/  @!P1 NANOSLEEP.SYNCS 0x989680 ;  /* 0x009896800000995d */ /* 0x004fea0003900000 */
[----:B------:R-:W2:Y:S02]  /*7840*/  @!P1 SYNCS.PHASECHK.TRANS64 P1, [R7+URZ+0x10], R4 ;  /* 0x00001004070095a7 */ /* 0x000ea4000802007f */
[----:B--2---:R-:W-:Y:S05]  /*7850*/  @!P1 BRA `(.L_x_166) ;  /* 0xfffffffc00f09947 */ /* 0x004fea000383ffff */
[----:B------:R-:W-:Y:S05]  /*7860*/  BRA `(.L_x_186) ;  /* 0xfffffff000847947 */ /* 0x000fea000383ffff */
.L_x_175:
[----:B------:R-:W-:Y:S01]  /*7870*/  BSSY B0, `(.L_x_187) ;  /* 0x0000006000007945 */ /* 0x000fe20003800000 */
[----:B------:R-:W-:-:S07]  /*7880*/  IMAD.MOV.U32 R15, RZ, RZ, -0x1 ;  /* 0xffffffffff0f7424 */ /* 0x000fce00078e00ff */
[----:B------:R-:W-:Y:S05]  /*7890*/  WARPSYNC.COLLECTIVE R15, `(.L_x_188) ;  /* 0x000000000f0c7348 */ /* 0x000fea0003c00000 */
[----:B------:R-:W-:Y:S02]  /*78a0*/  ELECT P6, UR62, PT ;  /* 0x00000000003e782f */ /* 0x000fe400038c0000 */
[----:B------:R-:W-:Y:S01]  /*78b0*/  MOV R14, UR62 ;  /* 0x0000003e000e7c02 */ /* 0x000fe20008000f00 */
[----:B------:R-:W-:Y:S10]  /*78c0*/  ENDCOLLECTIVE ;  /* 0x000000000000791b */ /* 0x000ff40003800000 */
.L_x_188:
[----:B------:R-:W-:Y:S05]  /*78d0*/  BSYNC B0 ;  /* 0x0000000000007941 */ /* 0x000fea0003800000 */
.L_x_187:
[----:B------:R-:W-:Y:S05]  /*78e0*/  BRA `(.L_x_189) ;  /* 0xfffffff800e87947 */ /* 0x000fea000383ffff */
.L_x_179:
[----:B0-----:R0:W1:Y:S02]  /*78f0*/  SYNCS.PHASECHK.TRANS64.TRYWAIT P0, [R7+URZ], R2 ;  /* 0x00000002070075a7 */ /* 0x001064000800017f */
[----:B-1----:R-:W-:Y:S05]  /*7900*/  @!P0 NANOSLEEP.SYNCS 0x989680 ;  /* 0x009896800000895d */ /* 0x002fea0003900000 */
[----:B------:R-:W1:Y:S02]  /*7910*/  @!P0 SYNCS.PHASECHK.TRANS64 P0, [R7+URZ], R2 ;  /* 0x00000002070085a7 */ /* 0x000e64000800007f */
[----:B-1----:R-:W-:Y:S05]  /*7920*/  @!P0 BRA `(.L_x_179) ;  /* 0xfffffffc00f08947 */ /* 0x002fea000383ffff */
[----:B------:R-:W-:Y:S05]  /*7930*/  BRA `(.L_x_190) ;  /* 0xfffffffc00247947 */ /* 0x000fea000383ffff */
.L_x_191:
[----:B------:R-:W-:-:S00]  /*7940*/  BRA `(.L_x_191) ;  /* 0xfffffffc00fc7947 */ /* 0x000fc0000383ffff */
[----:B------:R-:W-:-:S00]  /*7950*/  NOP ;  /* 0x0000000000007918 */ /* 0x000fc00000000000 */
        /* <DEDUP_REMOVED lines=10> */
.L_x_192:


//--------------------- .nv.global.init           --------------------------
	.section	.nv.global.init,"aw",@progbits
.nv.global.init:
	.type		$str$22,@object
	.size		$str$22,($str$23 - $str$22)
$str$22:
        /*0000*/ 	.byte	0x6b, 0x5f, 0x74, 0x69, 0x6c, 0x65, 0x5f, 0x63, 0x6f, 0x75, 0x6e, 0x74, 0x20, 0x3e, 0x3d, 0x20
        /*0010*/ 	.byte	0x31, 0x00
	.type		$str$23,@object
	.size		$str$23,(__unnamed_1 - $str$23)
$str$23:
        /*0012*/ 	.byte	0x2f, 0x74, 0x6d, 0x70, 0x2f, 0x63, 0x75, 0x74, 0x6c, 0x61, 0x73, 0x73, 0x5f, 0x73, 0x77, 0x65
        /*0022*/ 	.byte	0x65, 0x70, 0x5f, 0x73, 0x72, 0x63, 0x2f, 0x69, 0x6e, 0x63, 0x6c, 0x75, 0x64, 0x65, 0x2f, 0x63
        /*0032*/ 	.byte	0x75, 0x74, 0x6c, 0x61, 0x73, 0x73, 0x2f, 0x67, 0x65, 0x6d, 0x6d, 0x2f, 0x63, 0x6f, 0x6c, 0x6c
        /*0042*/ 	.byte	0x65, 0x63, 0x74, 0x69, 0x76, 0x65, 0x2f, 0x73, 0x6d, 0x39, 0x30, 0x5f, 0x6d, 0x6d, 0x61, 0x5f
        /*0052*/ 	.byte	0x74, 0x6d, 0x61, 0x5f, 0x67, 0x6d, 0x6d, 0x61, 0x5f, 0x73, 0x73, 0x5f, 0x77, 0x61, 0x72, 0x70
        /*0062*/ 	.byte	0x73, 0x70, 0x65, 0x63, 0x69, 0x61, 0x6c, 0x69, 0x7a, 0x65, 0x64, 0x2e, 0x68, 0x70, 0x70, 0x00
	.type		__unnamed_1,@object
	.size		__unnamed_1,(.L_0 - __unnamed_1)
__unnamed_1:
        /*0072*/ 	.byte	0x76, 0x6f, 0x69, 0x64, 0x20, 0x63, 0x75, 0x74, 0x6c, 0x61, 0x73, 0x73, 0x3a, 0x3a, 0x67, 0x65
        /* <DEDUP_REMOVED lines=179> */
        /*0bb2*/ 	.byte	0x6e, 0x74, 0x69, 0x74, 0x79, 0x5d, 0x00
.L_0:


//--------------------- .nv.shared._ZN7cutlass13device_kernelINS_4gemm6kernel13GemmUniversalIN4cute5tupleIJiiiiEEENS1_10collective13CollectiveMmaINS1_34MainloopSm90TmaGmmaWarpSpecializedILi2ENS5_IJNS4_1CILi1EEESB_SB_EEENS1_32KernelTmaWarpSpecializedPingpongEEENS5_IJNSA_ILi64EEENSA_ILi128EEENSA_ILi32EEEEEENS_6half_tENS5_IJlSB_lEEESJ_SK_NS4_8TiledMMAINS4_8MMA_AtomIJNS4_4SM904GMMA26MMA_64x128x16_F32F16F16_SSILNSO_5MajorE0ELSQ_0ELNSO_7ScaleInE1ELSR_1EEEEEENS4_6LayoutISC_NS5_IJNSA_ILi0EEESV_SV_EEEEENS5_IJNS4_10UnderscoreESY_SY_EEEEENS4_13SM90_TMA_LOADENS4_14ComposedLayoutINS4_7SwizzleILi2ELi4ELi3EEENS4_18smem_ptr_flag_bitsILi16EEENSU_INS5_IJNSA_ILi8EEESH_EEENS5_IJSH_SB_EEEEEEEvNS4_8identityES11_S1B_vS1C_EENS_8epilogue10collective6detail29Sm90TmaWarpSpecializedAdapterINS1F_15DefaultEpilogueISJ_SK_SK_NS1E_6thread17LinearCombinationISJ_Li1EffLNS1J_9ScaleType4KindE0ELNS_15FloatRoundStyleE2ESJ_EENS1_15EpilogueDefaultEEEEEvvEEEEvNT_6ParamsE --------------------------
	.section	.nv.shared._ZN7cutlass13device_kernelINS_4gemm6kernel13GemmUniversalIN4cute5tupleIJiiiiEEENS1_10collective13CollectiveMmaINS1_34MainloopSm90TmaGmmaWarpSpecializedILi2ENS5_IJNS4_1CILi1EEESB_SB_EEENS1_32KernelTmaWarpSpecializedPingpongEEENS5_IJNSA_ILi64EEENSA_ILi128EEENSA_ILi32EEEEEENS_6half_tENS5_IJlSB_lEEESJ_SK_NS4_8TiledMMAINS4_8MMA_AtomIJNS4_4SM904GMMA26MMA_64x128x16_F32F16F16_SSILNSO_5MajorE0ELSQ_0ELNSO_7ScaleInE1ELSR_1EEEEEENS4_6LayoutISC_NS5_IJNSA_ILi0EEESV_SV_EEEEENS5_IJNS4_10UnderscoreESY_SY_EEEEENS4_13SM90_TMA_LOADENS4_14ComposedLayoutINS4_7SwizzleILi2ELi4ELi3EEENS4_18smem_ptr_flag_bitsILi16EEENSU_INS5_IJNSA_ILi8EEESH_EEENS5_IJSH_SB_EEEEEEEvNS4_8identityES11_S1B_vS1C_EENS_8epilogue10collective6detail29Sm90TmaWarpSpecializedAdapterINS1F_15DefaultEpilogueISJ_SK_SK_NS1E_6thread17LinearCombinationISJ_Li1EffLNS1J_9ScaleType4KindE0ELNS_15FloatRoundStyleE2ESJ_EENS1_15EpilogueDefaultEEEEEvvEEEEvNT_6ParamsE,"aw",@nobits
	.sectionflags	@""
	.align	16
	.zero		1024


//--------------------- .nv.shared.reserved.0     --------------------------
	.section	.nv.shared.reserved.0,"aw",@nobits
	.weak		__nv_reservedSMEM_offset_0_alias
	.size		__nv_reservedSMEM_offset_0_alias, 0, 0
	.other		__nv_reservedSMEM_offset_0_alias,@"STO_CUDA_RESERVED_SHARED STV_DEFAULT"
__nv_reservedSMEM_offset_0_alias:
	.zero		0


//--------------------- .nv.global                --------------------------
	.section	.nv.global,"aw",@nobits
.nv.global:
	.type		_ZN40_INTERNAL_cf8e97e2_4_k_cu_6ef25146_231114cute1_E,@object
	.size		_ZN40_INTERNAL_cf8e97e2_4_k_cu_6ef25146_231114cute1_E,(_ZN40_INTERNAL_cf8e97e2_4_k_cu_6ef25146_231114cuda3std3__45__cpo6cbeginE - _ZN40_INTERNAL_cf8e97e2_4_k_cu_6ef25146_231114cute1_E)
_ZN40_INTERNAL_cf8e97e2_4_k_cu_6ef25146_231114cute1_E:
	.zero		1
	.type		_ZN40_INTERNAL_cf8e97e2_4_k_cu_6ef25146_231114cuda3std3__45__cpo6cbeginE,@object
	.size		_ZN40_INTERNAL_cf8e97e2_4_k_cu_6ef25146_231114cuda3std3__45__cpo6cbeginE,(_ZN40_INTERNAL_cf8e97e2_4_k_cu_6ef25146_231114cuda3std3__48in_placeE - _ZN40_INTERNAL_cf8e97e2_4_k_cu_6ef25146_231114cuda3std3__45__cpo6cbeginE)
_ZN40_INTERNAL_cf8e97e2_4_k_cu_6ef25146_231114cuda3std3__45__cpo6cbeginE:
	.zero		1
	.type		_ZN40_INTERNAL_cf8e97e2_4_k_cu_6ef25146_231114cuda3std3__48in_placeE,@object
	.size		_ZN40_INTERNAL_cf8e97e2_4_k_cu_6ef25146_231114cuda3std3__48in_placeE,(_ZN40_INTERNAL_cf8e97e2_4_k_cu_6ef25146_231114cuda3std6ranges3__45__cpo9iter_moveE - _ZN40_INTERNAL_cf8e97e2_4_k_cu_6ef25146_231114cuda3std3__48in_placeE)
_ZN40_INTERNAL_cf8e97e2_4_k_cu_6ef25146_231114cuda3std3__48in_placeE:
	.zero		1
	.type		_ZN40_INTERNAL_cf8e97e2_4_k_cu_6ef25146_231114cuda3std6ranges3__45__cpo9iter_moveE,@object
	.size		_ZN40_INTERNAL_cf8e97e2_4_k_cu_6ef25146_231114cuda3std6ranges3__45__cpo9iter_moveE,(_ZN40_INTERNAL_cf8e97e2_4_k_cu_6ef25146_231114cuda3std3__45__cpo5beginE - _ZN40_INTERNAL_cf8e97e2_4_k_cu_6ef25146_231114cuda3std6ranges3__45__cpo9iter_moveE)
_ZN40_INTERNAL_cf8e97e2_4_k_cu_6ef25146_231114cuda3std6ranges3__45__cpo9iter_moveE:
	.zero		1
	.type		_ZN40_INTERNAL_cf8e97e2_4_k_cu_6ef25146_231114cuda3std3__45__cpo5beginE,@object
	.size		_ZN40_INTERNAL_cf8e97e2_4_k_cu_6ef25146_231114cuda3std3__45__cpo5beginE,(_ZN40_INTERNAL_cf8e97e2_4_k_cu_6ef25146_231114cuda3std3__442_GLOBAL__N__cf8e97e2_4_k_cu_6ef25146_231116ignoreE - _ZN40_INTERNAL_cf8e97e2_4_k_cu_6ef25146_231114cuda3std3__45__cpo5beginE)
_ZN40_INTERNAL_cf8e97e2_4_k_cu_6ef25146_231114cuda3std3__45__cpo5beginE:
	.zero		1
	.type		_ZN40_INTERNAL_cf8e97e2_4_k_cu_6ef25146_231114cuda3std3__442_GLOBAL__N__cf8e97e2_4_k_cu_6ef25146_231116ignoreE,@object
	.size		_ZN40_INTERNAL_cf8e97e2_4_k_cu_6ef25146_231114cuda3std3__442_GLOBAL__N__cf8e97e2_4_k_cu_6ef25146_231116ignoreE,(_ZN40_INTERNAL_cf8e97e2_4_k_cu_6ef25146_231114cute7productE - _ZN40_INTERNAL_cf8e97e2_4_k_cu_6ef25146_231114cuda3std3__442_GLOBAL__N__cf8e97e2_4_k_cu_6ef25146_231116ignoreE)
_ZN40_INTERNAL_cf8e97e2_4_k_cu_6ef25146_231114cuda3std3__442_GLOBAL__N__cf8e97e2_4_k_cu_6ef25146_231116ignoreE:
	.zero		1
	.type		_ZN40_INTERNAL_cf8e97e2_4_k_cu_6ef25146_231114cute7productE,@object
	.size		_ZN40_INTERNAL_cf8e97e2_4_k_cu_6ef25146_231114cute7productE,(_ZN40_INTERNAL_cf8e97e2_4_k_cu_6ef25146_231114cuda3std3__45__cpo3endE - _ZN40_INTERNAL_cf8e97e2_4_k_cu_6ef25146_231114cute7productE)
_ZN40_INTERNAL_cf8e97e2_4_k_cu_6ef25146_231114cute7productE:
	.zero		1
	.type		_ZN40_INTERNAL_cf8e97e2_4_k_cu_6ef25146_231114cuda3std3__45__cpo3endE,@object
	.size		_ZN40_INTERNAL_cf8e97e2_4_k_cu_6ef25146_231114cuda3std3__45__cpo3endE,(_ZN40_INTERNAL_cf8e97e2_4_k_cu_6ef25146_231114cuda3std3__419piecewise_constructE - _ZN40_INTERNAL_cf8e97e2_4_k_cu_6ef25146_231114cuda3std3__45__cpo3endE)
_ZN40_INTERNAL_cf8e97e2_4_k_cu_6ef25146_231114cuda3std3__45__cpo3endE:
	.zero		1
	.type		_ZN40_INTERNAL_cf8e97e2_4_k_cu_6ef25146_231114cuda3std3__419piecewise_constructE,@object
	.size		_ZN40_INTERNAL_cf8e97e2_4_k_cu_6ef25146_231114cuda3std3__419piecewise_constructE,(_ZN40_INTERNAL_cf8e97e2_4_k_cu_6ef25146_231114cuda3std3__45__cpo4cendE - _ZN40_INTERNAL_cf8e97e2_4_k_cu_6ef25146_231114cuda3std3__419piecewise_constructE)
_ZN40_INTERNAL_cf8e97e2_4_k_cu_6ef25146_231114cuda3std3__419piecewise_constructE:
	.zero		1
	.type		_ZN40_INTERNAL_cf8e97e2_4_k_cu_6ef25146_231114cuda3std3__45__cpo4cendE,@object
	.size		_ZN40_INTERNAL_cf8e97e2_4_k_cu_6ef25146_231114cuda3std3__45__cpo4cendE,(_ZN40_INTERNAL_cf8e97e2_4_k_cu_6ef25146_231114cuda3std6ranges3__45__cpo4swapE - _ZN40_INTERNAL_cf8e97e2_4_k_cu_6ef25146_231114cuda3std3__45__cpo4cendE)
_ZN40_INTERNAL_cf8e97e2_4_k_cu_6ef25146_231114cuda3std3__45__cpo4cendE:
	.zero		1
	.type		_ZN40_INTERNAL_cf8e97e2_4_k_cu_6ef25146_231114cuda3std6ranges3__45__cpo4swapE,@object
	.size		_ZN40_INTERNAL_cf8e97e2_4_k_cu_6ef25146_231114cuda3std6ranges3__45__cpo4swapE,(.L_8 - _ZN40_INTERNAL_cf8e97e2_4_k_cu_6ef25146_231114cuda3std6ranges3__45__cpo4swapE)
_ZN40_INTERNAL_cf8e97e2_4_k_cu_6ef25146_231114cuda3std6ranges3__45__cpo4swapE:
	.zero		1
.L_8:


//--------------------- .nv.constant0._ZN7cutlass13device_kernelINS_4gemm6kernel13GemmUniversalIN4cute5tupleIJiiiiEEENS1_10collective13CollectiveMmaINS1_34MainloopSm90TmaGmmaWarpSpecializedILi2ENS5_IJNS4_1CILi1EEESB_SB_EEENS1_32KernelTmaWarpSpecializedPingpongEEENS5_IJNSA_ILi64EEENSA_ILi128EEENSA_ILi32EEEEEENS_6half_tENS5_IJlSB_lEEESJ_SK_NS4_8TiledMMAINS4_8MMA_AtomIJNS4_4SM904GMMA26MMA_64x128x16_F32F16F16_SSILNSO_5MajorE0ELSQ_0ELNSO_7ScaleInE1ELSR_1EEEEEENS4_6LayoutISC_NS5_IJNSA_ILi0EEESV_SV_EEEEENS5_IJNS4_10UnderscoreESY_SY_EEEEENS4_13SM90_TMA_LOADENS4_14ComposedLayoutINS4_7SwizzleILi2ELi4ELi3EEENS4_18smem_ptr_flag_bitsILi16EEENSU_INS5_IJNSA_ILi8EEESH_EEENS5_IJSH_SB_EEEEEEEvNS4_8identityES11_S1B_vS1C_EENS_8epilogue10collective6detail29Sm90TmaWarpSpecializedAdapterINS1F_15DefaultEpilogueISJ_SK_SK_NS1E_6thread17LinearCombinationISJ_Li1EffLNS1J_9ScaleType4KindE0ELNS_15FloatRoundStyleE2ESJ_EENS1_15EpilogueDefaultEEEEEvvEEEEvNT_6ParamsE --------------------------
	.section	.nv.constant0._ZN7cutlass13device_kernelINS_4gemm6kernel13GemmUniversalIN4cute5tupleIJiiiiEEENS1_10collective13CollectiveMmaINS1_34MainloopSm90TmaGmmaWarpSpecializedILi2ENS5_IJNS4_1CILi1EEESB_SB_EEENS1_32KernelTmaWarpSpecializedPingpongEEENS5_IJNSA_ILi64EEENSA_ILi128EEENSA_ILi32EEEEEENS_6half_tENS5_IJlSB_lEEESJ_SK_NS4_8TiledMMAINS4_8MMA_AtomIJNS4_4SM904GMMA26MMA_64x128x16_F32F16F16_SSILNSO_5MajorE0ELSQ_0ELNSO_7ScaleInE1ELSR_1EEEEEENS4_6LayoutISC_NS5_IJNSA_ILi0EEESV_SV_EEEEENS5_IJNS4_10UnderscoreESY_SY_EEEEENS4_13SM90_TMA_LOADENS4_14ComposedLayoutINS4_7SwizzleILi2ELi4ELi3EEENS4_18smem_ptr_flag_bitsILi16EEENSU_INS5_IJNSA_ILi8EEESH_EEENS5_IJSH_SB_EEEEEEEvNS4_8identityES11_S1B_vS1C_EENS_8epilogue10collective6detail29Sm90TmaWarpSpecializedAdapterINS1F_15DefaultEpilogueISJ_SK_SK_NS1E_6thread17LinearCombinationISJ_Li1EffLNS1J_9ScaleType4KindE0ELNS_15FloatRoundStyleE2ESJ_EENS1_15EpilogueDefaultEEEEEvvEEEEvNT_6ParamsE,"a",@progbits
	.sectionflags	@""
	.align	4
.nv.constant0._ZN7cutlass13device_kernelINS_4gemm6kernel13GemmUniversalIN4cute5tupleIJiiiiEEENS1_10collective13CollectiveMmaINS1_34MainloopSm90TmaGmmaWarpSpecializedILi2ENS5_IJNS4_1CILi1EEESB_SB_EEENS1_32KernelTmaWarpSpecializedPingpongEEENS5_IJNSA_ILi64EEENSA_ILi128EEENSA_ILi32EEEEEENS_6half_tENS5_IJlSB_lEEESJ_SK_NS4_8TiledMMAINS4_8MMA_AtomIJNS4_4SM904GMMA26MMA_64x128x16_F32F16F16_SSILNSO_5MajorE0ELSQ_0ELNSO_7ScaleInE1ELSR_1EEEEEENS4_6LayoutISC_NS5_IJNSA_ILi0EEESV_SV_EEEEENS5_IJNS4_10UnderscoreESY_SY_EEEEENS4_13SM90_TMA_LOADENS4_14ComposedLayoutINS4_7SwizzleILi2ELi4ELi3EEENS4_18smem_ptr_flag_bitsILi16EEENSU_INS5_IJNSA_ILi8EEESH_EEENS5_IJSH_SB_EEEEEEEvNS4_8identityES11_S1B_vS1C_EENS_8epilogue10collective6detail29Sm90TmaWarpSpecializedAdapterINS1F_15DefaultEpilogueISJ_SK_SK_NS1E_6thread17LinearCombinationISJ_Li1EffLNS1J_9ScaleType4KindE0ELNS_15FloatRoundStyleE2ESJ_EENS1_15EpilogueDefaultEEEEEvvEEEEvNT_6ParamsE:
	.zero		1664


//--------------------- SYMBOLS --------------------------

	.type		.nv.reservedSmem.offset0,@object
	.size		.nv.reservedSmem.offset0,0x4
	.type		__assertfail,@function
